//
// Generated by NVIDIA NVVM Compiler
//
// Compiler Build ID: CL-36424714
// Cuda compilation tools, release 13.0, V13.0.88
// Based on NVVM 20.0.0
//

.version 9.0
.target sm_100
.address_size 64

	// .globl	_Z21rk_kernel_with_stridePcS_PiS0_S0_S0_S0_S0_iiii

.visible .entry _Z21rk_kernel_with_stridePcS_PiS0_S0_S0_S0_S0_iiii(
	.param .u64 .ptr .align 1 _Z21rk_kernel_with_stridePcS_PiS0_S0_S0_S0_S0_iiii_param_0,
	.param .u64 .ptr .align 1 _Z21rk_kernel_with_stridePcS_PiS0_S0_S0_S0_S0_iiii_param_1,
	.param .u64 .ptr .align 1 _Z21rk_kernel_with_stridePcS_PiS0_S0_S0_S0_S0_iiii_param_2,
	.param .u64 .ptr .align 1 _Z21rk_kernel_with_stridePcS_PiS0_S0_S0_S0_S0_iiii_param_3,
	.param .u64 .ptr .align 1 _Z21rk_kernel_with_stridePcS_PiS0_S0_S0_S0_S0_iiii_param_4,
	.param .u64 .ptr .align 1 _Z21rk_kernel_with_stridePcS_PiS0_S0_S0_S0_S0_iiii_param_5,
	.param .u64 .ptr .align 1 _Z21rk_kernel_with_stridePcS_PiS0_S0_S0_S0_S0_iiii_param_6,
	.param .u64 .ptr .align 1 _Z21rk_kernel_with_stridePcS_PiS0_S0_S0_S0_S0_iiii_param_7,
	.param .u32 _Z21rk_kernel_with_stridePcS_PiS0_S0_S0_S0_S0_iiii_param_8,
	.param .u32 _Z21rk_kernel_with_stridePcS_PiS0_S0_S0_S0_S0_iiii_param_9,
	.param .u32 _Z21rk_kernel_with_stridePcS_PiS0_S0_S0_S0_S0_iiii_param_10,
	.param .u32 _Z21rk_kernel_with_stridePcS_PiS0_S0_S0_S0_S0_iiii_param_11
)
{
	.reg .pred 	%p<22>;
	.reg .b16 	%rs<3>;
	.reg .b32 	%r<169>;
	.reg .b64 	%rd<45>;

	ld.param.u64 	%rd16, [_Z21rk_kernel_with_stridePcS_PiS0_S0_S0_S0_S0_iiii_param_0];
	ld.param.u32 	%r40, [_Z21rk_kernel_with_stridePcS_PiS0_S0_S0_S0_S0_iiii_param_8];
	ld.param.u32 	%r41, [_Z21rk_kernel_with_stridePcS_PiS0_S0_S0_S0_S0_iiii_param_9];
	ld.param.u32 	%r42, [_Z21rk_kernel_with_stridePcS_PiS0_S0_S0_S0_S0_iiii_param_10];
	ld.param.u32 	%r43, [_Z21rk_kernel_with_stridePcS_PiS0_S0_S0_S0_S0_iiii_param_11];
	cvta.to.global.u64 	%rd1, %rd16;
	mov.u32 	%r44, %ctaid.x;
	mov.u32 	%r1, %ntid.x;
	mov.u32 	%r45, %tid.x;
	mad.lo.s32 	%r153, %r44, %r1, %r45;
	setp.ge.s32 	%p1, %r153, %r40;
	setp.lt.s32 	%p2, %r41, 1;
	or.pred  	%p3, %p1, %p2;
	@%p3 bra 	$L__BB0_27;
	ld.param.u64 	%rd44, [_Z21rk_kernel_with_stridePcS_PiS0_S0_S0_S0_S0_iiii_param_7];
	ld.param.u64 	%rd41, [_Z21rk_kernel_with_stridePcS_PiS0_S0_S0_S0_S0_iiii_param_4];
	ld.param.u64 	%rd40, [_Z21rk_kernel_with_stridePcS_PiS0_S0_S0_S0_S0_iiii_param_3];
	ld.param.u64 	%rd39, [_Z21rk_kernel_with_stridePcS_PiS0_S0_S0_S0_S0_iiii_param_2];
	ld.param.u64 	%rd38, [_Z21rk_kernel_with_stridePcS_PiS0_S0_S0_S0_S0_iiii_param_1];
	add.s64 	%rd2, %rd1, 7;
	mov.u32 	%r46, %nctaid.x;
	mul.lo.s32 	%r3, %r1, %r46;
	cvta.to.global.u64 	%rd3, %rd39;
	cvta.to.global.u64 	%rd4, %rd40;
	cvta.to.global.u64 	%rd5, %rd38;
	cvta.to.global.u64 	%rd6, %rd44;
	cvta.to.global.u64 	%rd7, %rd41;
$L__BB0_2:
	mov.b32 	%r154, 0;
$L__BB0_3:
	mul.wide.u32 	%rd17, %r154, 4;
	add.s64 	%rd18, %rd3, %rd17;
	ld.global.u32 	%r6, [%rd18];
	add.s64 	%rd19, %rd4, %rd17;
	ld.global.u32 	%r7, [%rd19];
	sub.s32 	%r48, %r40, %r6;
	setp.gt.s32 	%p4, %r153, %r48;
	@%p4 bra 	$L__BB0_25;
	setp.lt.s32 	%p5, %r6, 1;
	mov.b32 	%r167, 0;
	@%p5 bra 	$L__BB0_18;
	setp.lt.u32 	%p6, %r6, 16;
	mov.b32 	%r162, 0;
	mov.u32 	%r167, %r162;
	@%p6 bra 	$L__BB0_8;
	and.b32  	%r162, %r6, 2147483632;
	neg.s32 	%r156, %r162;
	mov.b32 	%r167, 0;
	mov.u32 	%r155, %r153;
$L__BB0_7:
	.pragma "nounroll";
	cvt.s64.s32 	%rd20, %r155;
	add.s64 	%rd21, %rd2, %rd20;
	ld.global.s8 	%r53, [%rd21+-7];
	mad.lo.s32 	%r54, %r167, %r42, %r53;
	rem.s32 	%r55, %r54, %r43;
	ld.global.s8 	%r56, [%rd21+-6];
	mad.lo.s32 	%r57, %r55, %r42, %r56;
	rem.s32 	%r58, %r57, %r43;
	ld.global.s8 	%r59, [%rd21+-5];
	mad.lo.s32 	%r60, %r58, %r42, %r59;
	rem.s32 	%r61, %r60, %r43;
	ld.global.s8 	%r62, [%rd21+-4];
	mad.lo.s32 	%r63, %r61, %r42, %r62;
	rem.s32 	%r64, %r63, %r43;
	ld.global.s8 	%r65, [%rd21+-3];
	mad.lo.s32 	%r66, %r64, %r42, %r65;
	rem.s32 	%r67, %r66, %r43;
	ld.global.s8 	%r68, [%rd21+-2];
	mad.lo.s32 	%r69, %r67, %r42, %r68;
	rem.s32 	%r70, %r69, %r43;
	ld.global.s8 	%r71, [%rd21+-1];
	mad.lo.s32 	%r72, %r70, %r42, %r71;
	rem.s32 	%r73, %r72, %r43;
	ld.global.s8 	%r74, [%rd21];
	mad.lo.s32 	%r75, %r73, %r42, %r74;
	rem.s32 	%r76, %r75, %r43;
	ld.global.s8 	%r77, [%rd21+1];
	mad.lo.s32 	%r78, %r76, %r42, %r77;
	rem.s32 	%r79, %r78, %r43;
	ld.global.s8 	%r80, [%rd21+2];
	mad.lo.s32 	%r81, %r79, %r42, %r80;
	rem.s32 	%r82, %r81, %r43;
	ld.global.s8 	%r83, [%rd21+3];
	mad.lo.s32 	%r84, %r82, %r42, %r83;
	rem.s32 	%r85, %r84, %r43;
	ld.global.s8 	%r86, [%rd21+4];
	mad.lo.s32 	%r87, %r85, %r42, %r86;
	rem.s32 	%r88, %r87, %r43;
	ld.global.s8 	%r89, [%rd21+5];
	mad.lo.s32 	%r90, %r88, %r42, %r89;
	rem.s32 	%r91, %r90, %r43;
	ld.global.s8 	%r92, [%rd21+6];
	mad.lo.s32 	%r93, %r91, %r42, %r92;
	rem.s32 	%r94, %r93, %r43;
	ld.global.s8 	%r95, [%rd21+7];
	mad.lo.s32 	%r96, %r94, %r42, %r95;
	rem.s32 	%r97, %r96, %r43;
	ld.global.s8 	%r98, [%rd21+8];
	mad.lo.s32 	%r99, %r97, %r42, %r98;
	rem.s32 	%r167, %r99, %r43;
	add.s32 	%r156, %r156, 16;
	add.s32 	%r155, %r155, 16;
	setp.ne.s32 	%p7, %r156, 0;
	@%p7 bra 	$L__BB0_7;
$L__BB0_8:
	and.b32  	%r100, %r6, 15;
	setp.eq.s32 	%p8, %r100, 0;
	@%p8 bra 	$L__BB0_18;
	setp.lt.u32 	%p9, %r100, 8;
	@%p9 bra 	$L__BB0_11;
	add.s32 	%r103, %r162, %r153;
	cvt.s64.s32 	%rd22, %r103;
	add.s64 	%rd23, %rd1, %rd22;
	ld.global.s8 	%r104, [%rd23];
	mad.lo.s32 	%r105, %r167, %r42, %r104;
	rem.s32 	%r106, %r105, %r43;
	ld.global.s8 	%r107, [%rd23+1];
	mad.lo.s32 	%r108, %r106, %r42, %r107;
	rem.s32 	%r109, %r108, %r43;
	ld.global.s8 	%r110, [%rd23+2];
	mad.lo.s32 	%r111, %r109, %r42, %r110;
	rem.s32 	%r112, %r111, %r43;
	ld.global.s8 	%r113, [%rd23+3];
	mad.lo.s32 	%r114, %r112, %r42, %r113;
	rem.s32 	%r115, %r114, %r43;
	ld.global.s8 	%r116, [%rd23+4];
	mad.lo.s32 	%r117, %r115, %r42, %r116;
	rem.s32 	%r118, %r117, %r43;
	ld.global.s8 	%r119, [%rd23+5];
	mad.lo.s32 	%r120, %r118, %r42, %r119;
	rem.s32 	%r121, %r120, %r43;
	ld.global.s8 	%r122, [%rd23+6];
	mad.lo.s32 	%r123, %r121, %r42, %r122;
	rem.s32 	%r124, %r123, %r43;
	ld.global.s8 	%r125, [%rd23+7];
	mad.lo.s32 	%r126, %r124, %r42, %r125;
	rem.s32 	%r167, %r126, %r43;
	add.s32 	%r162, %r162, 8;
$L__BB0_11:
	and.b32  	%r127, %r6, 7;
	setp.eq.s32 	%p10, %r127, 0;
	@%p10 bra 	$L__BB0_18;
	and.b32  	%r24, %r6, 3;
	setp.lt.u32 	%p11, %r127, 4;
	@%p11 bra 	$L__BB0_14;
	add.s32 	%r130, %r162, %r153;
	cvt.s64.s32 	%rd24, %r130;
	add.s64 	%rd25, %rd1, %rd24;
	ld.global.s8 	%r131, [%rd25];
	mad.lo.s32 	%r132, %r167, %r42, %r131;
	rem.s32 	%r133, %r132, %r43;
	ld.global.s8 	%r134, [%rd25+1];
	mad.lo.s32 	%r135, %r133, %r42, %r134;
	rem.s32 	%r136, %r135, %r43;
	ld.global.s8 	%r137, [%rd25+2];
	mad.lo.s32 	%r138, %r136, %r42, %r137;
	rem.s32 	%r139, %r138, %r43;
	ld.global.s8 	%r140, [%rd25+3];
	mad.lo.s32 	%r141, %r139, %r42, %r140;
	rem.s32 	%r167, %r141, %r43;
	add.s32 	%r162, %r162, 4;
$L__BB0_14:
	setp.eq.s32 	%p12, %r24, 0;
	@%p12 bra 	$L__BB0_18;
	add.s32 	%r142, %r162, %r153;
	cvt.s64.s32 	%rd26, %r142;
	add.s64 	%rd8, %rd1, %rd26;
	ld.global.s8 	%r143, [%rd8];
	mad.lo.s32 	%r144, %r167, %r42, %r143;
	rem.s32 	%r167, %r144, %r43;
	setp.eq.s32 	%p13, %r24, 1;
	@%p13 bra 	$L__BB0_18;
	ld.global.s8 	%r145, [%rd8+1];
	mad.lo.s32 	%r146, %r167, %r42, %r145;
	rem.s32 	%r167, %r146, %r43;
	setp.eq.s32 	%p14, %r24, 2;
	@%p14 bra 	$L__BB0_18;
	ld.global.s8 	%r147, [%rd8+2];
	mad.lo.s32 	%r148, %r167, %r42, %r147;
	rem.s32 	%r167, %r148, %r43;
$L__BB0_18:
	setp.ne.s32 	%p15, %r167, %r7;
	@%p15 bra 	$L__BB0_25;
	setp.lt.s32 	%p16, %r6, 1;
	@%p16 bra 	$L__BB0_23;
	shl.b32 	%r34, %r154, 9;
	mov.b32 	%r168, 0;
$L__BB0_21:
	add.s32 	%r150, %r168, %r153;
	cvt.s64.s32 	%rd27, %r150;
	add.s64 	%rd28, %rd1, %rd27;
	ld.global.u8 	%rs1, [%rd28];
	add.s32 	%r151, %r34, %r168;
	cvt.u64.u32 	%rd29, %r151;
	add.s64 	%rd30, %rd5, %rd29;
	ld.global.u8 	%rs2, [%rd30];
	setp.ne.s16 	%p17, %rs1, %rs2;
	@%p17 bra 	$L__BB0_25;
	add.s32 	%r168, %r168, 1;
	setp.ne.s32 	%p18, %r168, %r6;
	@%p18 bra 	$L__BB0_21;
$L__BB0_23:
	ld.param.u64 	%rd43, [_Z21rk_kernel_with_stridePcS_PiS0_S0_S0_S0_S0_iiii_param_6];
	mul.wide.u32 	%rd31, %r154, 4;
	add.s64 	%rd32, %rd6, %rd31;
	atom.global.add.u32 	%r152, [%rd32], 1;
	cvta.to.global.u64 	%rd33, %rd43;
	atom.global.add.u32 	%r37, [%rd33], 1;
	setp.gt.s32 	%p19, %r37, 19;
	@%p19 bra 	$L__BB0_25;
	ld.param.u64 	%rd42, [_Z21rk_kernel_with_stridePcS_PiS0_S0_S0_S0_S0_iiii_param_5];
	mul.wide.s32 	%rd34, %r37, 4;
	add.s64 	%rd35, %rd7, %rd34;
	st.global.u32 	[%rd35], %r153;
	cvta.to.global.u64 	%rd36, %rd42;
	add.s64 	%rd37, %rd36, %rd34;
	st.global.u32 	[%rd37], %r154;
$L__BB0_25:
	add.s32 	%r154, %r154, 1;
	setp.ne.s32 	%p20, %r154, %r41;
	@%p20 bra 	$L__BB0_3;
	add.s32 	%r153, %r153, %r3;
	setp.lt.s32 	%p21, %r153, %r40;
	@%p21 bra 	$L__BB0_2;
$L__BB0_27:
	ret;

}


// ===== COMPILED SASS (sm_100) =====

	.target	sm_100

	.elftype	@"ET_EXEC"


//--------------------- .note.nv.tkinfo           --------------------------
	.section	.note.nv.tkinfo,"",@"SHT_NOTE"
	.sectionflags	@"SHF_NOTE_NV_TKINFO"
	.tkinfo
        /*0018*/ 	.word	0x00000002
        /*0030*/ 	.string	""
        /*0030*/ 	.string	"ptxas"
        /*0030*/ 	.string	"Cuda compilation tools, release 13.0, V13.0.88"
        /*0030*/ 	.string	"Build cuda_13.0.r13.0/compiler.36424714_0"
        /*0030*/ 	.string	"-arch sm_100 -m 64 "



//--------------------- .note.nv.cuinfo           --------------------------
	.section	.note.nv.cuinfo,"",@"SHT_NOTE"
	.sectionflags	@"SHF_NOTE_NV_CUINFO"
        /*0018*/ 	.short	0x0002
        /*001a*/ 	.short	0x0064
        /*001c*/ 	.short	0x0082
	.zero		2


//--------------------- .nv.info                  --------------------------
	.section	.nv.info,"",@"SHT_CUDA_INFO"
	.align	4


	//----- nvinfo : EIATTR_REGCOUNT
	.align		4
        /*0000*/ 	.byte	0x04, 0x2f
        /*0002*/ 	.short	(.L_1 - .L_0)
	.align		4
.L_0:
        /*0004*/ 	.word	index@(_Z21rk_kernel_with_stridePcS_PiS0_S0_S0_S0_S0_iiii)
        /*0008*/ 	.word	0x00000020


	//----- nvinfo : EIATTR_FRAME_SIZE
	.align		4
.L_1:
        /*000c*/ 	.byte	0x04, 0x11
        /*000e*/ 	.short	(.L_3 - .L_2)
	.align		4
.L_2:
        /*0010*/ 	.word	index@(_Z21rk_kernel_with_stridePcS_PiS0_S0_S0_S0_S0_iiii)
        /*0014*/ 	.word	0x00000000


	//----- nvinfo : EIATTR_MIN_STACK_SIZE
	.align		4
.L_3:
        /*0018*/ 	.byte	0x04, 0x12
        /*001a*/ 	.short	(.L_5 - .L_4)
	.align		4
.L_4:
        /*001c*/ 	.word	index@(_Z21rk_kernel_with_stridePcS_PiS0_S0_S0_S0_S0_iiii)
        /*0020*/ 	.word	0x00000000
.L_5:


//--------------------- .nv.compat                --------------------------
	.section	.nv.compat,"",@"SHT_CUDA_COMPAT_INFO"
	.align	4
        /*0000*/ 	.byte	0x02, 0x09, 0x00, 0x00, 0x02, 0x02, 0x01, 0x00, 0x02, 0x05, 0x05, 0x00, 0x03, 0x07, 0x01, 0x01
        /*0010*/ 	.byte	0x02, 0x03, 0x00, 0x00, 0x02, 0x06, 0x01, 0x00, 0x04, 0x0b, 0x08, 0x00, 0x09, 0x00, 0x00, 0x00
        /*0020*/ 	.byte	0x00, 0x00, 0x00, 0x00


//--------------------- .nv.info._Z21rk_kernel_with_stridePcS_PiS0_S0_S0_S0_S0_iiii --------------------------
	.section	.nv.info._Z21rk_kernel_with_stridePcS_PiS0_S0_S0_S0_S0_iiii,"",@"SHT_CUDA_INFO"
	.sectionflags	@""
	.align	4


	//----- nvinfo : EIATTR_CUDA_API_VERSION
	.align		4
        /*0000*/ 	.byte	0x04, 0x37
        /*0002*/ 	.short	(.L_7 - .L_6)
.L_6:
        /*0004*/ 	.word	0x00000082


	//----- nvinfo : EIATTR_KPARAM_INFO
	.align		4
.L_7:
        /*0008*/ 	.byte	0x04, 0x17
        /*000a*/ 	.short	(.L_9 - .L_8)
.L_8:
        /*000c*/ 	.word	0x00000000
        /*0010*/ 	.short	0x000b
        /*0012*/ 	.short	0x004c
        /*0014*/ 	.byte	0x00, 0xf0, 0x11, 0x00


	//----- nvinfo : EIATTR_KPARAM_INFO
	.align		4
.L_9:
        /*0018*/ 	.byte	0x04, 0x17
        /*001a*/ 	.short	(.L_11 - .L_10)
.L_10:
        /*001c*/ 	.word	0x00000000
        /*0020*/ 	.short	0x000a
        /*0022*/ 	.short	0x0048
        /*0024*/ 	.byte	0x00, 0xf0, 0x11, 0x00


	//----- nvinfo : EIATTR_KPARAM_INFO
	.align		4
.L_11:
        /*0028*/ 	.byte	0x04, 0x17
        /*002a*/ 	.short	(.L_13 - .L_12)
.L_12:
        /*002c*/ 	.word	0x00000000
        /*0030*/ 	.short	0x0009
        /*0032*/ 	.short	0x0044
        /*0034*/ 	.byte	0x00, 0xf0, 0x11, 0x00


	//----- nvinfo : EIATTR_KPARAM_INFO
	.align		4
.L_13:
        /*0038*/ 	.byte	0x04, 0x17
        /*003a*/ 	.short	(.L_15 - .L_14)
.L_14:
        /*003c*/ 	.word	0x00000000
        /*0040*/ 	.short	0x0008
        /*0042*/ 	.short	0x0040
        /*0044*/ 	.byte	0x00, 0xf0, 0x11, 0x00


	//----- nvinfo : EIATTR_KPARAM_INFO
	.align		4
.L_15:
        /*0048*/ 	.byte	0x04, 0x17
        /*004a*/ 	.short	(.L_17 - .L_16)
.L_16:
        /*004c*/ 	.word	0x00000000
        /*0050*/ 	.short	0x0007
        /*0052*/ 	.short	0x0038
        /*0054*/ 	.byte	0x00, 0xf5, 0x21, 0x00


	//----- nvinfo : EIATTR_KPARAM_INFO
	.align		4
.L_17:
        /*0058*/ 	.byte	0x04, 0x17
        /*005a*/ 	.short	(.L_19 - .L_18)
.L_18:
        /*005c*/ 	.word	0x00000000
        /*0060*/ 	.short	0x0006
        /*0062*/ 	.short	0x0030
        /*0064*/ 	.byte	0x00, 0xf5, 0x21, 0x00


	//----- nvinfo : EIATTR_KPARAM_INFO
	.align		4
.L_19:
        /*0068*/ 	.byte	0x04, 0x17
        /*006a*/ 	.short	(.L_21 - .L_20)
.L_20:
        /*006c*/ 	.word	0x00000000
        /*0070*/ 	.short	0x0005
        /*0072*/ 	.short	0x0028
        /*0074*/ 	.byte	0x00, 0xf5, 0x21, 0x00


	//----- nvinfo : EIATTR_KPARAM_INFO
	.align		4
.L_21:
        /*0078*/ 	.byte	0x04, 0x17
        /*007a*/ 	.short	(.L_23 - .L_22)
.L_22:
        /*007c*/ 	.word	0x00000000
        /*0080*/ 	.short	0x0004
        /*0082*/ 	.short	0x0020
        /*0084*/ 	.byte	0x00, 0xf5, 0x21, 0x00


	//----- nvinfo : EIATTR_KPARAM_INFO
	.align		4
.L_23:
        /*0088*/ 	.byte	0x04, 0x17
        /*008a*/ 	.short	(.L_25 - .L_24)
.L_24:
        /*008c*/ 	.word	0x00000000
        /*0090*/ 	.short	0x0003
        /*0092*/ 	.short	0x0018
        /*0094*/ 	.byte	0x00, 0xf5, 0x21, 0x00


	//----- nvinfo : EIATTR_KPARAM_INFO
	.align		4
.L_25:
        /*0098*/ 	.byte	0x04, 0x17
        /*009a*/ 	.short	(.L_27 - .L_26)
.L_26:
        /*009c*/ 	.word	0x00000000
        /*00a0*/ 	.short	0x0002
        /*00a2*/ 	.short	0x0010
        /*00a4*/ 	.byte	0x00, 0xf5, 0x21, 0x00


	//----- nvinfo : EIATTR_KPARAM_INFO
	.align		4
.L_27:
        /*00a8*/ 	.byte	0x04, 0x17
        /*00aa*/ 	.short	(.L_29 - .L_28)
.L_28:
        /*00ac*/ 	.word	0x00000000
        /*00b0*/ 	.short	0x0001
        /*00b2*/ 	.short	0x0008
        /*00b4*/ 	.byte	0x00, 0xf5, 0x21, 0x00


	//----- nvinfo : EIATTR_KPARAM_INFO
	.align		4
.L_29:
        /*00b8*/ 	.byte	0x04, 0x17
        /*00ba*/ 	.short	(.L_31 - .L_30)
.L_30:
        /*00bc*/ 	.word	0x00000000
        /*00c0*/ 	.short	0x0000
        /*00c2*/ 	.short	0x0000
        /*00c4*/ 	.byte	0x00, 0xf5, 0x21, 0x00


	//----- nvinfo : EIATTR_SPARSE_MMA_MASK
	.align		4
.L_31:
        /*00c8*/ 	.byte	0x03, 0x50
        /*00ca*/ 	.short	0x0000


	//----- nvinfo : EIATTR_MAXREG_COUNT
	.align		4
        /*00cc*/ 	.byte	0x03, 0x1b
        /*00ce*/ 	.short	0x00ff


	//----- nvinfo : EIATTR_MERCURY_ISA_VERSION
	.align		4
        /*00d0*/ 	.byte	0x03, 0x5f
        /*00d2*/ 	.short	0x0101


	//----- nvinfo : EIATTR_INT_WARP_WIDE_INSTR_OFFSETS
	.align		4
        /*00d4*/ 	.byte	0x04, 0x31
        /*00d6*/ 	.short	(.L_33 - .L_32)


	//   ....[0]....
.L_32:
        /*00d8*/ 	.word	0x000022c0


	//   ....[1]....
        /*00dc*/ 	.word	0x000023b0


	//----- nvinfo : EIATTR_VRC_CTA_INIT_COUNT
	.align		4
.L_33:
        /*00e0*/ 	.byte	0x02, 0x4a
	.zero		1
	.zero		1


	//----- nvinfo : EIATTR_EXIT_INSTR_OFFSETS
	.align		4
        /*00e4*/ 	.byte	0x04, 0x1c
        /*00e6*/ 	.short	(.L_35 - .L_34)


	//   ....[0]....
.L_34:
        /*00e8*/ 	.word	0x00000080


	//   ....[1]....
        /*00ec*/ 	.word	0x000024b0


	//----- nvinfo : EIATTR_CRS_STACK_SIZE
	.align		4
.L_35:
        /*00f0*/ 	.byte	0x04, 0x1e
        /*00f2*/ 	.short	(.L_37 - .L_36)
.L_36:
        /*00f4*/ 	.word	0x00000000


	//----- nvinfo : EIATTR_CBANK_PARAM_SIZE
	.align		4
.L_37:
        /*00f8*/ 	.byte	0x03, 0x19
        /*00fa*/ 	.short	0x0050


	//----- nvinfo : EIATTR_PARAM_CBANK
	.align		4
        /*00fc*/ 	.byte	0x04, 0x0a
        /*00fe*/ 	.short	(.L_39 - .L_38)
	.align		4
.L_38:
        /*0100*/ 	.word	index@(.nv.constant0._Z21rk_kernel_with_stridePcS_PiS0_S0_S0_S0_S0_iiii)
        /*0104*/ 	.short	0x0380
        /*0106*/ 	.short	0x0050


	//----- nvinfo : EIATTR_SW_WAR
	.align		4
.L_39:
        /*0108*/ 	.byte	0x04, 0x36
        /*010a*/ 	.short	(.L_41 - .L_40)
.L_40:
        /*010c*/ 	.word	0x00000008
.L_41:


//--------------------- .nv.callgraph             --------------------------
	.section	.nv.callgraph,"",@"SHT_CUDA_CALLGRAPH"
	.align	4
	.sectionentsize	8
	.align		4
        /*0000*/ 	.word	0x00000000
	.align		4
        /*0004*/ 	.word	0xffffffff
	.align		4
        /*0008*/ 	.word	0x00000000
	.align		4
        /*000c*/ 	.word	0xfffffffe
	.align		4
        /*0010*/ 	.word	0x00000000
	.align		4
        /*0014*/ 	.word	0xfffffffd
	.align		4
        /*0018*/ 	.word	0x00000000
	.align		4
        /*001c*/ 	.word	0xfffffffc


//--------------------- .text._Z21rk_kernel_with_stridePcS_PiS0_S0_S0_S0_S0_iiii --------------------------
	.section	.text._Z21rk_kernel_with_stridePcS_PiS0_S0_S0_S0_S0_iiii,"ax",@progbits
	.align	128
        .global         _Z21rk_kernel_with_stridePcS_PiS0_S0_S0_S0_S0_iiii
        .type           _Z21rk_kernel_with_stridePcS_PiS0_S0_S0_S0_S0_iiii,@function
        .size           _Z21rk_kernel_with_stridePcS_PiS0_S0_S0_S0_S0_iiii,(.L_x_12 - _Z21rk_kernel_with_stridePcS_PiS0_S0_S0_S0_S0_iiii)
        .other          _Z21rk_kernel_with_stridePcS_PiS0_S0_S0_S0_S0_iiii,@"STO_CUDA_ENTRY STV_DEFAULT"
_Z21rk_kernel_with_stridePcS_PiS0_S0_S0_S0_S0_iiii:
.text._Z21rk_kernel_with_stridePcS_PiS0_S0_S0_S0_S0_iiii:
[----:B------:R-:W-:Y:S01]  /*0000*/  LDC R1, c[0x0][0x37c] ;  /* 0x0000df00ff017b82 */ /* 0x000fe20000000800 */
[----:B------:R-:W0:Y:S07]  /*0010*/  S2R R0, SR_TID.X ;  /* 0x0000000000007919 */ /* 0x000e2e0000002100 */
[----:B------:R-:W0:Y:S08]  /*0020*/  S2UR UR4, SR_CTAID.X ;  /* 0x00000000000479c3 */ /* 0x000e300000002500 */
[----:B------:R-:W0:Y:S08]  /*0030*/  LDC R11, c[0x0][0x360] ;  /* 0x0000d800ff0b7b82 */ /* 0x000e300000000800 */
[----:B------:R-:W1:Y:S01]  /*0040*/  LDC.64 R2, c[0x0][0x3c0] ;  /* 0x0000f000ff027b82 */ /* 0x000e620000000a00 */
[----:B0-----:R-:W-:Y:S01]  /*0050*/  IMAD R0, R11, UR4, R0 ;  /* 0x000000040b007c24 */ /* 0x001fe2000f8e0200 */
[----:B-1----:R-:W-:-:S04]  /*0060*/  ISETP.GE.AND P0, PT, R3, 0x1, PT ;  /* 0x000000010300780c */ /* 0x002fc80003f06270 */
[----:B------:R-:W-:-:S13]  /*0070*/  ISETP.GE.OR P0, PT, R0, R2, !P0 ;  /* 0x000000020000720c */ /* 0x000fda0004706670 */
[----:B------:R-:W-:Y:S05]  /*0080*/  @P0 EXIT ;  /* 0x000000000000094d */ /* 0x000fea0003800000 */
[----:B------:R-:W0:Y:S01]  /*0090*/  LDCU UR6, c[0x0][0x370] ;  /* 0x00006e00ff0677ac */ /* 0x000e220008000800 */
[----:B------:R-:W1:Y:S01]  /*00a0*/  LDCU.64 UR4, c[0x0][0x358] ;  /* 0x00006b00ff0477ac */ /* 0x000e620008000a00 */
[----:B0-----:R-:W-:-:S07]  /*00b0*/  IMAD R11, R11, UR6, RZ ;  /* 0x000000060b0b7c24 */ /* 0x001fce000f8e02ff */
.L_x_10:
[----:B------:R-:W-:-:S07]  /*00c0*/  IMAD.MOV.U32 R10, RZ, RZ, RZ ;  /* 0x000000ffff0a7224 */ /* 0x000fce00078e00ff */
.L_x_9:
[----:B------:R-:W0:Y:S01]  /*00d0*/  LDC.64 R12, c[0x0][0x390] ;  /* 0x0000e400ff0c7b82 */ /* 0x000e220000000a00 */
[----:B------:R-:W2:Y:S07]  /*00e0*/  LDCU UR6, c[0x0][0x3c0] ;  /* 0x00007800ff0677ac */ /* 0x000eae0008000800 */
[----:B------:R-:W3:Y:S01]  /*00f0*/  LDC.64 R2, c[0x0][0x398] ;  /* 0x0000e600ff027b82 */ /* 0x000ee20000000a00 */
[----:B0-----:R-:W-:-:S06]  /*0100*/  IMAD.WIDE.U32 R12, R10, 0x4, R12 ;  /* 0x000000040a0c7825 */ /* 0x001fcc00078e000c */
[----:B-1----:R-:W2:Y:S01]  /*0110*/  LDG.E R12, desc[UR4][R12.64] ;  /* 0x000000040c0c7981 */ /* 0x002ea2000c1e1900 */
[----:B------:R-:W-:Y:S01]  /*0120*/  BSSY.RECONVERGENT B0, `(.L_x_0) ;  /* 0x0000230000007945 */ /* 0x000fe20003800200 */
[----:B--2---:R-:W-:-:S04]  /*0130*/  IADD3 R5, PT, PT, -R12, UR6, RZ ;  /* 0x000000060c057c10 */ /* 0x004fc8000fffe1ff */
[----:B------:R-:W-:-:S13]  /*0140*/  ISETP.GT.AND P0, PT, R0, R5, PT ;  /* 0x000000050000720c */ /* 0x000fda0003f04270 */
[----:B---3--:R-:W-:Y:S05]  /*0150*/  @P0 BRA `(.L_x_1) ;  /* 0x0000002000b00947 */ /* 0x008fea0003800000 */
[----:B------:R-:W-:-:S05]  /*0160*/  IMAD.WIDE.U32 R2, R10, 0x4, R2 ;  /* 0x000000040a027825 */ /* 0x000fca00078e0002 */
[----:B------:R0:W5:Y:S01]  /*0170*/  LDG.E R13, desc[UR4][R2.64] ;  /* 0x00000004020d7981 */ /* 0x000162000c1e1900 */
[----:B------:R-:W-:Y:S01]  /*0180*/  ISETP.GE.AND P0, PT, R12, 0x1, PT ;  /* 0x000000010c00780c */ /* 0x000fe20003f06270 */
[----:B------:R-:W-:-:S12]  /*0190*/  IMAD.MOV.U32 R19, RZ, RZ, RZ ;  /* 0x000000ffff137224 */ /* 0x000fd800078e00ff */
[----:B0-----:R-:W-:Y:S05]  /*01a0*/  @!P0 BRA `(.L_x_2) ;  /* 0x0000001c00f48947 */ /* 0x001fea0003800000 */
[C---:B------:R-:W-:Y:S01]  /*01b0*/  ISETP.GE.U32.AND P1, PT, R12.reuse, 0x10, PT ;  /* 0x000000100c00780c */ /* 0x040fe20003f26070 */
[----:B------:R-:W-:Y:S01]  /*01c0*/  IMAD.MOV.U32 R15, RZ, RZ, RZ ;  /* 0x000000ffff0f7224 */ /* 0x000fe200078e00ff */
[----:B------:R-:W-:Y:S01]  /*01d0*/  LOP3.LUT P0, R18, R12, 0xf, RZ, 0xc0, !PT ;  /* 0x0000000f0c127812 */ /* 0x000fe2000780c0ff */
[----:B------:R-:W-:-:S10]  /*01e0*/  IMAD.MOV.U32 R19, RZ, RZ, RZ ;  /* 0x000000ffff137224 */ /* 0x000fd400078e00ff */
[----:B------:R-:W-:Y:S05]  /*01f0*/  @!P1 BRA `(.L_x_3) ;  /* 0x0000000c00cc9947 */ /* 0x000fea0003800000 */
[----:B------:R-:W0:Y:S01]  /*0200*/  LDC R2, c[0x0][0x3cc] ;  /* 0x0000f300ff027b82 */ /* 0x000e220000000800 */
[----:B------:R-:W-:Y:S01]  /*0210*/  LOP3.LUT R15, R12, 0x7ffffff0, RZ, 0xc0, !PT ;  /* 0x7ffffff00c0f7812 */ /* 0x000fe200078ec0ff */
[----:B------:R-:W-:Y:S02]  /*0220*/  IMAD.MOV.U32 R19, RZ, RZ, RZ ;  /* 0x000000ffff137224 */ /* 0x000fe400078e00ff */
[----:B------:R-:W-:Y:S01]  /*0230*/  IMAD.MOV.U32 R17, RZ, RZ, R0 ;  /* 0x000000ffff117224 */ /* 0x000fe200078e0000 */
[----:B------:R-:W-:-:S03]  /*0240*/  IADD3 R20, PT, PT, -R15, RZ, RZ ;  /* 0x000000ff0f147210 */ /* 0x000fc60007ffe1ff */
[----:B------:R-:W1:Y:S01]  /*0250*/  LDC.64 R4, c[0x0][0x380] ;  /* 0x0000e000ff047b82 */ /* 0x000e620000000a00 */
[----:B0-----:R-:W-:-:S07]  /*0260*/  IABS R8, R2 ;  /* 0x0000000200087213 */ /* 0x001fce0000000000 */
[----:B------:R-:W0:Y:S01]  /*0270*/  LDC.64 R2, c[0x0][0x3c8] ;  /* 0x0000f200ff027b82 */ /* 0x000e220000000a00 */
[----:B------:R-:W2:Y:S08]  /*0280*/  I2F.RP R14, R8 ;  /* 0x00000008000e7306 */ /* 0x000eb00000209400 */
[----:B--2---:R-:W2:Y:S02]  /*0290*/  MUFU.RCP R14, R14 ;  /* 0x0000000e000e7308 */ /* 0x004ea40000001000 */
[----:B--2---:R-:W-:-:S06]  /*02a0*/  IADD3 R6, PT, PT, R14, 0xffffffe, RZ ;  /* 0x0ffffffe0e067810 */ /* 0x004fcc0007ffe0ff */
[----:B------:R2:W3:Y:S02]  /*02b0*/  F2I.FTZ.U32.TRUNC.NTZ R7, R6 ;  /* 0x0000000600077305 */ /* 0x0004e4000021f000 */
[----:B--2---:R-:W-:Y:S02]  /*02c0*/  IMAD.MOV.U32 R6, RZ, RZ, RZ ;  /* 0x000000ffff067224 */ /* 0x004fe400078e00ff */
[----:B---3--:R-:W-:-:S04]  /*02d0*/  IMAD.MOV R9, RZ, RZ, -R7 ;  /* 0x000000ffff097224 */ /* 0x008fc800078e0a07 */
[----:B------:R-:W-:-:S04]  /*02e0*/  IMAD R9, R9, R8, RZ ;  /* 0x0000000809097224 */ /* 0x000fc800078e02ff */
[----:B01----:R-:W-:-:S07]  /*02f0*/  IMAD.HI.U32 R9, R7, R9, R6 ;  /* 0x0000000907097227 */ /* 0x003fce00078e0006 */
.L_x_4:
[----:B------:R-:W-:Y:S02]  /*0300*/  SHF.R.S32.HI R14, RZ, 0x1f, R17 ;  /* 0x0000001fff0e7819 */ /* 0x000fe40000011411 */
[----:B------:R-:W-:-:S04]  /*0310*/  IADD3 R6, P1, P2, R17, 0x7, R4 ;  /* 0x0000000711067810 */ /* 0x000fc80007a3e004 */
[----:B------:R-:W-:-:S05]  /*0320*/  IADD3.X R7, PT, PT, R14, R5, RZ, P1, P2 ;  /* 0x000000050e077210 */ /* 0x000fca0000fe44ff */
[----:B------:R-:W2:Y:S04]  /*0330*/  LDG.E.S8 R16, desc[UR4][R6.64+-0x7] ;  /* 0xfffff90406107981 */ /* 0x000ea8000c1e1300 */
[----:B------:R-:W3:Y:S04]  /*0340*/  LDG.E.S8 R25, desc[UR4][R6.64+-0x6] ;  /* 0xfffffa0406197981 */ /* 0x000ee8000c1e1300 */
[----:B------:R-:W4:Y:S04]  /*0350*/  LDG.E.S8 R23, desc[UR4][R6.64+-0x5] ;  /* 0xfffffb0406177981 */ /* 0x000f28000c1e1300 */
[----:B------:R-:W4:Y:S01]  /*0360*/  LDG.E.S8 R21, desc[UR4][R6.64+-0x4] ;  /* 0xfffffc0406157981 */ /* 0x000f22000c1e1300 */
[----:B------:R-:W-:-:S04]  /*0370*/  IABS R14, R3 ;  /* 0x00000003000e7213 */ /* 0x000fc80000000000 */
[----:B------:R-:W0:Y:S08]  /*0380*/  I2F.RP R22, R14 ;  /* 0x0000000e00167306 */ /* 0x000e300000209400 */
[----:B0-----:R-:W0:Y:S01]  /*0390*/  MUFU.RCP R22, R22 ;  /* 0x0000001600167308 */ /* 0x001e220000001000 */
[----:B--2---:R-:W-:Y:S02]  /*03a0*/  IMAD R16, R19, R2, R16 ;  /* 0x0000000213107224 */ /* 0x004fe400078e0210 */
[----:B------:R-:W2:Y:S03]  /*03b0*/  LDG.E.S8 R19, desc[UR4][R6.64+-0x3] ;  /* 0xfffffd0406137981 */ /* 0x000ea6000c1e1300 */
[----:B------:R-:W-:-:S02]  /*03c0*/  IABS R27, R16 ;  /* 0x00000010001b7213 */ /* 0x000fc40000000000 */
[----:B------:R-:W-:Y:S02]  /*03d0*/  ISETP.GE.AND P2, PT, R16, RZ, PT ;  /* 0x000000ff1000720c */ /* 0x000fe40003f46270 */
[----:B------:R-:W-:Y:S01]  /*03e0*/  LOP3.LUT R16, RZ, R3, RZ, 0x33, !PT ;  /* 0x00000003ff107212 */ /* 0x000fe200078e33ff */
[----:B------:R-:W-:-:S04]  /*03f0*/  IMAD.HI.U32 R9, R9, R27, RZ ;  /* 0x0000001b09097227 */ /* 0x000fc800078e00ff */
[----:B------:R-:W-:-:S04]  /*0400*/  IMAD.MOV R9, RZ, RZ, -R9 ;  /* 0x000000ffff097224 */ /* 0x000fc800078e0a09 */
[----:B------:R-:W-:-:S05]  /*0410*/  IMAD R27, R14, R9, R27 ;  /* 0x000000090e1b7224 */ /* 0x000fca00078e021b */
[----:B------:R-:W-:-:S13]  /*0420*/  ISETP.GT.U32.AND P1, PT, R8, R27, PT ;  /* 0x0000001b0800720c */ /* 0x000fda0003f24070 */
[----:B------:R-:W-:-:S05]  /*0430*/  @!P1 IMAD.IADD R27, R27, 0x1, -R14 ;  /* 0x000000011b1b9824 */ /* 0x000fca00078e0a0e */
[----:B------:R-:W-:Y:S01]  /*0440*/  ISETP.GT.U32.AND P1, PT, R8, R27, PT ;  /* 0x0000001b0800720c */ /* 0x000fe20003f24070 */
[----:B0-----:R-:W-:-:S04]  /*0450*/  VIADD R8, R22, 0xffffffe ;  /* 0x0ffffffe16087836 */ /* 0x001fc80000000000 */
[----:B------:R0:W1:Y:S08]  /*0460*/  F2I.FTZ.U32.TRUNC.NTZ R9, R8 ;  /* 0x0000000800097305 */ /* 0x000070000021f000 */
[----:B------:R-:W-:Y:S01]  /*0470*/  @!P1 IMAD.IADD R27, R27, 0x1, -R14 ;  /* 0x000000011b1b9824 */ /* 0x000fe200078e0a0e */
[----:B------:R-:W-:Y:S01]  /*0480*/  ISETP.NE.AND P1, PT, R3, RZ, PT ;  /* 0x000000ff0300720c */ /* 0x000fe20003f25270 */
[----:B0-----:R-:W-:-:S02]  /*0490*/  IMAD.MOV.U32 R8, RZ, RZ, RZ ;  /* 0x000000ffff087224 */ /* 0x001fc400078e00ff */
[----:B------:R-:W-:Y:S01]  /*04a0*/  @!P2 IMAD.MOV R27, RZ, RZ, -R27 ;  /* 0x000000ffff1ba224 */ /* 0x000fe200078e0a1b */
[----:B-1----:R-:W-:-:S04]  /*04b0*/  IADD3 R29, PT, PT, RZ, -R9, RZ ;  /* 0x80000009ff1d7210 */ /* 0x002fc80007ffe0ff */
[----:B------:R-:W-:Y:S01]  /*04c0*/  SEL R22, R16, R27, !P1 ;  /* 0x0000001b10167207 */ /* 0x000fe20004800000 */
[----:B------:R-:W-:-:S04]  /*04d0*/  IMAD R27, R29, R14, RZ ;  /* 0x0000000e1d1b7224 */ /* 0x000fc800078e02ff */
[----:B---3--:R-:W-:Y:S02]  /*04e0*/  IMAD R22, R22, R2, R25 ;  /* 0x0000000216167224 */ /* 0x008fe400078e0219 */
[----:B------:R-:W3:Y:S01]  /*04f0*/  LDG.E.S8 R25, desc[UR4][R6.64+-0x2] ;  /* 0xfffffe0406197981 */ /* 0x000ee2000c1e1300 */
[----:B------:R-:W-:Y:S02]  /*0500*/  IMAD.HI.U32 R9, R9, R27, R8 ;  /* 0x0000001b09097227 */ /* 0x000fe400078e0008 */
[----:B------:R-:W-:-:S05]  /*0510*/  IABS R27, R22 ;  /* 0x00000016001b7213 */ /* 0x000fca0000000000 */
[----:B------:R-:W-:-:S04]  /*0520*/  IMAD.HI.U32 R8, R9, R27, RZ ;  /* 0x0000001b09087227 */ /* 0x000fc800078e00ff */
[----:B------:R-:W-:-:S04]  /*0530*/  IMAD.MOV R8, RZ, RZ, -R8 ;  /* 0x000000ffff087224 */ /* 0x000fc800078e0a08 */
[----:B------:R-:W-:Y:S02]  /*0540*/  IMAD R27, R14, R8, R27 ;  /* 0x000000080e1b7224 */ /* 0x000fe400078e021b */
[----:B------:R-:W-:-:S05]  /*0550*/  IMAD.MOV.U32 R8, RZ, RZ, R14 ;  /* 0x000000ffff087224 */ /* 0x000fca00078e000e */
[----:B------:R-:W-:Y:S02]  /*0560*/  ISETP.GT.U32.AND P2, PT, R8, R27, PT ;  /* 0x0000001b0800720c */ /* 0x000fe40003f44070 */
[----:B------:R-:W-:-:S11]  /*0570*/  ISETP.GE.AND P3, PT, R22, RZ, PT ;  /* 0x000000ff1600720c */ /* 0x000fd60003f66270 */
[----:B------:R-:W-:-:S04]  /*0580*/  @!P2 IADD3 R27, PT, PT, R27, -R14, RZ ;  /* 0x8000000e1b1ba210 */ /* 0x000fc80007ffe0ff */
[----:B------:R-:W-:-:S13]  /*0590*/  ISETP.GT.U32.AND P2, PT, R8, R27, PT ;  /* 0x0000001b0800720c */ /* 0x000fda0003f44070 */
[----:B------:R-:W-:-:S04]  /*05a0*/  @!P2 IMAD.IADD R27, R27, 0x1, -R14 ;  /* 0x000000011b1ba824 */ /* 0x000fc800078e0a0e */
[----:B------:R-:W-:-:S05]  /*05b0*/  @!P3 IMAD.MOV R27, RZ, RZ, -R27 ;  /* 0x000000ffff1bb224 */ /* 0x000fca00078e0a1b */
[----:B------:R-:W-:-:S05]  /*05c0*/  SEL R27, R16, R27, !P1 ;  /* 0x0000001b101b7207 */ /* 0x000fca0004800000 */
[----:B----4-:R-:W-:Y:S02]  /*05d0*/  IMAD R27, R27, R2, R23 ;  /* 0x000000021b1b7224 */ /* 0x010fe400078e0217 */
[----:B------:R-:W4:Y:S03]  /*05e0*/  LDG.E.S8 R23, desc[UR4][R6.64+-0x1] ;  /* 0xffffff0406177981 */ /* 0x000f26000c1e1300 */
[----:B------:R-:W-:-:S05]  /*05f0*/  IABS R29, R27 ;  /* 0x0000001b001d7213 */ /* 0x000fca0000000000 */
[----:B------:R-:W-:-:S04]  /*0600*/  IMAD.HI.U32 R22, R9, R29, RZ ;  /* 0x0000001d09167227 */ /* 0x000fc800078e00ff */
[----:B------:R-:W-:-:S04]  /*0610*/  IMAD.MOV R22, RZ, RZ, -R22 ;  /* 0x000000ffff167224 */ /* 0x000fc800078e0a16 */
[----:B------:R-:W-:-:S05]  /*0620*/  IMAD R29, R14, R22, R29 ;  /* 0x000000160e1d7224 */ /* 0x000fca00078e021d */
[----:B------:R-:W-:Y:S02]  /*0630*/  ISETP.GT.U32.AND P2, PT, R8, R29, PT ;  /* 0x0000001d0800720c */ /* 0x000fe40003f44070 */
[----:B------:R-:W-:-:S11]  /*0640*/  ISETP.GE.AND P3, PT, R27, RZ, PT ;  /* 0x000000ff1b00720c */ /* 0x000fd60003f66270 */
[----:B------:R-:W-:-:S05]  /*0650*/  @!P2 IMAD.IADD R29, R29, 0x1, -R14 ;  /* 0x000000011d1da824 */ /* 0x000fca00078e0a0e */
[----:B------:R-:W-:-:S13]  /*0660*/  ISETP.GT.U32.AND P2, PT, R8, R29, PT ;  /* 0x0000001d0800720c */ /* 0x000fda0003f44070 */
[----:B------:R-:W-:-:S05]  /*0670*/  @!P2 IADD3 R29, PT, PT, R29, -R14, RZ ;  /* 0x8000000e1d1da210 */ /* 0x000fca0007ffe0ff */
[----:B------:R-:W-:-:S05]  /*0680*/  @!P3 IMAD.MOV R29, RZ, RZ, -R29 ;  /* 0x000000ffff1db224 */ /* 0x000fca00078e0a1d */
[----:B------:R-:W-:-:S05]  /*0690*/  SEL R29, R16, R29, !P1 ;  /* 0x0000001d101d7207 */ /* 0x000fca0004800000 */
[----:B------:R-:W-:Y:S02]  /*06a0*/  IMAD R29, R29, R2, R21 ;  /* 0x000000021d1d7224 */ /* 0x000fe400078e0215 */
        /* <DEDUP_REMOVED lines=9> */
[----:B------:R-:W-:-:S05]  /*0740*/  @!P2 IMAD.IADD R27, R27, 0x1, -R14 ;  /* 0x000000011b1ba824 */ /* 0x000fca00078e0a0e */
[----:B------:R-:W-:-:S04]  /*0750*/  @!P3 IADD3 R27, PT, PT, -R27, RZ, RZ ;  /* 0x000000ff1b1bb210 */ /* 0x000fc80007ffe1ff */
[----:B------:R-:W-:-:S05]  /*0760*/  SEL R27, R16, R27, !P1 ;  /* 0x0000001b101b7207 */ /* 0x000fca0004800000 */
[----:B--2---:R-:W-:Y:S02]  /*0770*/  IMAD R27, R27, R2, R19 ;  /* 0x000000021b1b7224 */ /* 0x004fe400078e0213 */
[----:B------:R-:W2:Y:S03]  /*0780*/  LDG.E.S8 R19, desc[UR4][R6.64+0x1] ;  /* 0x0000010406137981 */ /* 0x000ea6000c1e1300 */
        /* <DEDUP_REMOVED lines=8> */
[----:B------:R-:W-:-:S04]  /*0810*/  @!P2 IMAD.IADD R29, R29, 0x1, -R14 ;  /* 0x000000011d1da824 */ /* 0x000fc800078e0a0e */
[----:B------:R-:W-:-:S05]  /*0820*/  @!P3 IMAD.MOV R29, RZ, RZ, -R29 ;  /* 0x000000ffff1db224 */ /* 0x000fca00078e0a1d */
[----:B------:R-:W-:-:S05]  /*0830*/  SEL R29, R16, R29, !P1 ;  /* 0x0000001d101d7207 */ /* 0x000fca0004800000 */
[----:B---3--:R-:W-:Y:S02]  /*0840*/  IMAD R29, R29, R2, R25 ;  /* 0x000000021d1d7224 */ /* 0x008fe400078e0219 */
[----:B------:R-:W3:Y:S03]  /*0850*/  LDG.E.S8 R25, desc[UR4][R6.64+0x2] ;  /* 0x0000020406197981 */ /* 0x000ee6000c1e1300 */
[----:B------:R-:W-:-:S05]  /*0860*/  IABS R27, R29 ;  /* 0x0000001d001b7213 */ /* 0x000fca0000000000 */
[----:B------:R-:W-:-:S05]  /*0870*/  IMAD.HI.U32 R22, R9, R27, RZ ;  /* 0x0000001b09167227 */ /* 0x000fca00078e00ff */
[----:B------:R-:W-:-:S05]  /*0880*/  IADD3 R22, PT, PT, -R22, RZ, RZ ;  /* 0x000000ff16167210 */ /* 0x000fca0007ffe1ff */
        /* <DEDUP_REMOVED lines=16> */
[----:B------:R-:W-:-:S04]  /*0990*/  @!P2 IADD3 R29, PT, PT, R29, -R14, RZ ;  /* 0x8000000e1d1da210 */ /* 0x000fc80007ffe0ff */
[----:B------:R-:W-:-:S13]  /*09a0*/  ISETP.GT.U32.AND P2, PT, R8, R29, PT ;  /* 0x0000001d0800720c */ /* 0x000fda0003f44070 */
[----:B------:R-:W-:-:S04]  /*09b0*/  @!P2 IMAD.IADD R29, R29, 0x1, -R14 ;  /* 0x000000011d1da824 */ /* 0x000fc800078e0a0e */
        /* <DEDUP_REMOVED lines=28> */
[----:B---3--:R-:W-:Y:S02]  /*0b80*/  IMAD R29, R29, R2, R25 ;  /* 0x000000021d1d7224 */ /* 0x008fe400078e0219 */
[----:B------:R-:W3:Y:S03]  /*0b90*/  LDG.E.S8 R25, desc[UR4][R6.64+0x6] ;  /* 0x0000060406197981 */ /* 0x000ee6000c1e1300 */
        /* <DEDUP_REMOVED lines=14> */
[----:B------:R-:W-:Y:S01]  /*0c80*/  IMAD.HI.U32 R22, R9, R29, RZ ;  /* 0x0000001d09167227 */ /* 0x000fe200078e00ff */
[----:B------:R0:W4:Y:S04]  /*0c90*/  LDG.E.S8 R7, desc[UR4][R6.64+0x8] ;  /* 0x0000080406077981 */ /* 0x000128000c1e1300 */
        /* <DEDUP_REMOVED lines=9> */
[----:B------:R-:W-:-:S05]  /*0d30*/  IMAD R21, R29, R2, R21 ;  /* 0x000000021d157224 */ /* 0x000fca00078e0215 */
        /* <DEDUP_REMOVED lines=11> */
[----:B--2---:R-:W-:-:S05]  /*0df0*/  IMAD R19, R27, R2, R19 ;  /* 0x000000021b137224 */ /* 0x004fca00078e0213 */
[----:B------:R-:W-:-:S05]  /*0e00*/  IABS R21, R19 ;  /* 0x0000001300157213 */ /* 0x000fca0000000000 */
[----:B0-----:R-:W-:-:S04]  /*0e10*/  IMAD.HI.U32 R6, R9, R21, RZ ;  /* 0x0000001509067227 */ /* 0x001fc800078e00ff */
        /* <DEDUP_REMOVED lines=9> */
[----:B---3--:R-:W-:-:S05]  /*0eb0*/  IMAD R21, R21, R2, R25 ;  /* 0x0000000215157224 */ /* 0x008fca00078e0219 */
        /* <DEDUP_REMOVED lines=11> */
[----:B----4-:R-:W-:-:S05]  /*0f70*/  IMAD R19, R19, R2, R23 ;  /* 0x0000000213137224 */ /* 0x010fca00078e0217 */
        /* <DEDUP_REMOVED lines=13> */
[----:B------:R-:W-:-:S05]  /*1050*/  IMAD.HI.U32 R6, R9, R19, RZ ;  /* 0x0000001309067227 */ /* 0x000fca00078e00ff */
[----:B------:R-:W-:-:S05]  /*1060*/  IADD3 R6, PT, PT, -R6, RZ, RZ ;  /* 0x000000ff06067210 */ /* 0x000fca0007ffe1ff */
[----:B------:R-:W-:-:S05]  /*1070*/  IMAD R19, R14, R6, R19 ;  /* 0x000000060e137224 */ /* 0x000fca00078e0213 */
[----:B------:R-:W-:-:S13]  /*1080*/  ISETP.GT.U32.AND P2, PT, R8, R19, PT ;  /* 0x000000130800720c */ /* 0x000fda0003f44070 */
[----:B------:R-:W-:-:S05]  /*1090*/  @!P2 IMAD.IADD R19, R19, 0x1, -R14 ;  /* 0x000000011313a824 */ /* 0x000fca00078e0a0e */
[----:B------:R-:W-:Y:S01]  /*10a0*/  ISETP.GT.U32.AND P3, PT, R8, R19, PT ;  /* 0x000000130800720c */ /* 0x000fe20003f64070 */
[----:B------:R-:W-:Y:S01]  /*10b0*/  VIADD R20, R20, 0x10 ;  /* 0x0000001014147836 */ /* 0x000fe20000000000 */
[----:B------:R-:W-:-:S11]  /*10c0*/  ISETP.GE.AND P2, PT, R7, RZ, PT ;  /* 0x000000ff0700720c */ /* 0x000fd60003f46270 */
[----:B------:R-:W-:Y:S01]  /*10d0*/  @!P3 IMAD.IADD R19, R19, 0x1, -R14 ;  /* 0x000000011313b824 */ /* 0x000fe200078e0a0e */
[----:B------:R-:W-:-:S03]  /*10e0*/  ISETP.NE.AND P3, PT, R20, RZ, PT ;  /* 0x000000ff1400720c */ /* 0x000fc60003f65270 */
[----:B------:R-:W-:Y:S01]  /*10f0*/  @!P2 IMAD.MOV R19, RZ, RZ, -R19 ;  /* 0x000000ffff13a224 */ /* 0x000fe200078e0a13 */
[----:B------:R-:W-:-:S04]  /*1100*/  IADD3 R17, PT, PT, R17, 0x10, RZ ;  /* 0x0000001011117810 */ /* 0x000fc80007ffe0ff */
[----:B------:R-:W-:-:S05]  /*1110*/  SEL R19, R16, R19, !P1 ;  /* 0x0000001310137207 */ /* 0x000fca0004800000 */
[----:B------:R-:W-:Y:S05]  /*1120*/  @P3 BRA `(.L_x_4) ;  /* 0xfffffff000743947 */ /* 0x000fea000383ffff */
.L_x_3:
[----:B------:R-:W-:Y:S05]  /*1130*/  @!P0 BRA `(.L_x_2) ;  /* 0x0000001000108947 */ /* 0x000fea0003800000 */
[----:B------:R-:W-:Y:S02]  /*1140*/  ISETP.GE.U32.AND P1, PT, R18, 0x8, PT ;  /* 0x000000081200780c */ /* 0x000fe40003f26070 */
[----:B------:R-:W-:-:S11]  /*1150*/  LOP3.LUT P0, R16, R12, 0x7, RZ, 0xc0, !PT ;  /* 0x000000070c107812 */ /* 0x000fd6000780c0ff */
[----:B------:R-:W-:Y:S05]  /*1160*/  @!P1 BRA `(.L_x_5) ;  /* 0x0000000400e89947 */ /* 0x000fea0003800000 */
[----:B------:R-:W0:Y:S01]  /*1170*/  LDCU.64 UR6, c[0x0][0x380] ;  /* 0x00007000ff0677ac */ /* 0x000e220008000a00 */
[----:B------:R-:W-:Y:S01]  /*1180*/  IMAD.IADD R3, R15, 0x1, R0 ;  /* 0x000000010f037824 */ /* 0x000fe200078e0200 */
[----:B------:R-:W1:Y:S04]  /*1190*/  LDC.64 R4, c[0x0][0x3c8] ;  /* 0x0000f200ff047b82 */ /* 0x000e680000000a00 */
[----:B0-----:R-:W-:-:S04]  /*11a0*/  IADD3 R2, P1, PT, R3, UR6, RZ ;  /* 0x0000000603027c10 */ /* 0x001fc8000ff3e0ff */
[----:B------:R-:W-:-:S05]  /*11b0*/  LEA.HI.X.SX32 R3, R3, UR7, 0x1, P1 ;  /* 0x0000000703037c11 */ /* 0x000fca00088f0eff */
[----:B------:R-:W2:Y:S04]  /*11c0*/  LDG.E.S8 R6, desc[UR4][R2.64] ;  /* 0x0000000402067981 */ /* 0x000ea8000c1e1300 */
[----:B------:R-:W3:Y:S04]  /*11d0*/  LDG.E.S8 R23, desc[UR4][R2.64+0x1] ;  /* 0x0000010402177981 */ /* 0x000ee8000c1e1300 */
[----:B------:R-:W4:Y:S01]  /*11e0*/  LDG.E.S8 R21, desc[UR4][R2.64+0x2] ;  /* 0x0000020402157981 */ /* 0x000f22000c1e1300 */
[----:B-1----:R-:W-:-:S03]  /*11f0*/  IABS R8, R5 ;  /* 0x0000000500087213 */ /* 0x002fc60000000000 */
[----:B------:R-:W4:Y:S01]  /*1200*/  LDG.E.S8 R9, desc[UR4][R2.64+0x3] ;  /* 0x0000030402097981 */ /* 0x000f22000c1e1300 */
[----:B------:R-:W0:Y:S03]  /*1210*/  I2F.RP R14, R8 ;  /* 0x00000008000e7306 */ /* 0x000e260000209400 */
[----:B------:R-:W4:Y:S05]  /*1220*/  LDG.E.S8 R17, desc[UR4][R2.64+0x4] ;  /* 0x0000040402117981 */ /* 0x000f2a000c1e1300 */
[----:B0-----:R-:W0:Y:S02]  /*1230*/  MUFU.RCP R14, R14 ;  /* 0x0000000e000e7308 */ /* 0x001e240000001000 */
[----:B0-----:R-:W-:-:S06]  /*1240*/  VIADD R18, R14, 0xffffffe ;  /* 0x0ffffffe0e127836 */ /* 0x001fcc0000000000 */
[----:B------:R-:W0:Y:S02]  /*1250*/  F2I.FTZ.U32.TRUNC.NTZ R7, R18 ;  /* 0x0000001200077305 */ /* 0x000e24000021f000 */
[----:B0-----:R-:W-:-:S04]  /*1260*/  IMAD.MOV R25, RZ, RZ, -R7 ;  /* 0x000000ffff197224 */ /* 0x001fc800078e0a07 */
[----:B------:R-:W-:Y:S02]  /*1270*/  IMAD R25, R25, R8, RZ ;  /* 0x0000000819197224 */ /* 0x000fe400078e02ff */
[----:B--2---:R-:W-:Y:S02]  /*1280*/  IMAD R19, R19, R4, R6 ;  /* 0x0000000413137224 */ /* 0x004fe400078e0206 */
[----:B------:R-:W-:-:S03]  /*1290*/  IMAD.MOV.U32 R6, RZ, RZ, RZ ;  /* 0x000000ffff067224 */ /* 0x000fc600078e00ff */
[----:B------:R-:W-:Y:S01]  /*12a0*/  IABS R20, R19 ;  /* 0x0000001300147213 */ /* 0x000fe20000000000 */
[----:B------:R-:W-:-:S03]  /*12b0*/  IMAD.HI.U32 R6, R7, R25, R6 ;  /* 0x0000001907067227 */ /* 0x000fc600078e0006 */
[----:B------:R-:W-:-:S05]  /*12c0*/  MOV R25, R20 ;  /* 0x0000001400197202 */ /* 0x000fca0000000f00 */
[----:B------:R-:W-:-:S04]  /*12d0*/  IMAD.HI.U32 R7, R6, R25, RZ ;  /* 0x0000001906077227 */ /* 0x000fc800078e00ff */
[----:B------:R-:W-:-:S04]  /*12e0*/  IMAD.MOV R7, RZ, RZ, -R7 ;  /* 0x000000ffff077224 */ /* 0x000fc800078e0a07 */
[----:B------:R-:W-:-:S05]  /*12f0*/  IMAD R7, R8, R7, R25 ;  /* 0x0000000708077224 */ /* 0x000fca00078e0219 */
[----:B------:R-:W-:Y:S02]  /*1300*/  ISETP.GT.U32.AND P1, PT, R8, R7, PT ;  /* 0x000000070800720c */ /* 0x000fe40003f24070 */
[----:B------:R-:W-:-:S11]  /*1310*/  ISETP.GE.AND P2, PT, R19, RZ, PT ;  /* 0x000000ff1300720c */ /* 0x000fd60003f46270 */
[----:B------:R-:W-:-:S05]  /*1320*/  @!P1 IMAD.IADD R7, R7, 0x1, -R8 ;  /* 0x0000000107079824 */ /* 0x000fca00078e0a08 */
[----:B------:R-:W-:-:S13]  /*1330*/  ISETP.GT.U32.AND P1, PT, R8, R7, PT ;  /* 0x000000070800720c */ /* 0x000fda0003f24070 */
[----:B------:R-:W-:Y:S01]  /*1340*/  @!P1 IMAD.IADD R7, R7, 0x1, -R8 ;  /* 0x0000000107079824 */ /* 0x000fe200078e0a08 */
[----:B------:R-:W-:Y:S02]  /*1350*/  ISETP.NE.AND P1, PT, R5, RZ, PT ;  /* 0x000000ff0500720c */ /* 0x000fe40003f25270 */
[----:B------:R-:W-:Y:S01]  /*1360*/  LOP3.LUT R5, RZ, R5, RZ, 0x33, !PT ;  /* 0x00000005ff057212 */ /* 0x000fe200078e33ff */
[----:B------:R-:W-:-:S05]  /*1370*/  @!P2 IMAD.MOV R7, RZ, RZ, -R7 ;  /* 0x000000ffff07a224 */ /* 0x000fca00078e0a07 */
[----:B------:R-:W-:-:S05]  /*1380*/  SEL R7, R5, R7, !P1 ;  /* 0x0000000705077207 */ /* 0x000fca0004800000 */
[----:B---3--:R-:W-:Y:S02]  /*1390*/  IMAD R23, R7, R4, R23 ;  /* 0x0000000407177224 */ /* 0x008fe400078e0217 */
[----:B------:R-:W2:Y:S03]  /*13a0*/  LDG.E.S8 R7, desc[UR4][R2.64+0x5] ;  /* 0x0000050402077981 */ /* 0x000ea6000c1e1300 */
        /* <DEDUP_REMOVED lines=12> */
[----:B------:R-:W3:Y:S03]  /*1470*/  LDG.E.S8 R19, desc[UR4][R2.64+0x6] ;  /* 0x0000060402137981 */ /* 0x000ee6000c1e1300 */
[----:B------:R-:W-:-:S05]  /*1480*/  IABS R23, R21 ;  /* 0x0000001500177213 */ /* 0x000fca0000000000 */
[----:B------:R-:W-:Y:S01]  /*1490*/  IMAD.HI.U32 R14, R6, R23, RZ ;  /* 0x00000017060e7227 */ /* 0x000fe200078e00ff */
[----:B------:R0:W4:Y:S03]  /*14a0*/  LDG.E.S8 R3, desc[UR4][R2.64+0x7] ;  /* 0x0000070402037981 */ /* 0x000126000c1e1300 */
        /* <DEDUP_REMOVED lines=23> */
[----:B0-----:R-:W-:-:S04]  /*1620*/  IMAD.HI.U32 R2, R6, R9, RZ ;  /* 0x0000000906027227 */ /* 0x001fc800078e00ff */
        /* <DEDUP_REMOVED lines=40> */
[----:B------:R-:W-:-:S04]  /*18b0*/  @!P2 IADD3 R7, PT, PT, R7, -R8, RZ ;  /* 0x800000080707a210 */ /* 0x000fc80007ffe0ff */
[----:B------:R-:W-:Y:S01]  /*18c0*/  ISETP.GT.U32.AND P2, PT, R8, R7, PT ;  /* 0x000000070800720c */ /* 0x000fe20003f44070 */
[----:B------:R-:W-:-:S12]  /*18d0*/  VIADD R15, R15, 0x8 ;  /* 0x000000080f0f7836 */ /* 0x000fd80000000000 */
[----:B------:R-:W-:-:S04]  /*18e0*/  @!P2 IMAD.IADD R7, R7, 0x1, -R8 ;  /* 0x000000010707a824 */ /* 0x000fc800078e0a08 */
[----:B------:R-:W-:-:S05]  /*18f0*/  @!P3 IMAD.MOV R7, RZ, RZ, -R7 ;  /* 0x000000ffff07b224 */ /* 0x000fca00078e0a07 */
[----:B------:R-:W-:-:S07]  /*1900*/  SEL R19, R5, R7, !P1 ;  /* 0x0000000705137207 */ /* 0x000fce0004800000 */
.L_x_5:
[----:B------:R-:W-:Y:S05]  /*1910*/  @!P0 BRA `(.L_x_2) ;  /* 0x0000000800188947 */ /* 0x000fea0003800000 */
[----:B------:R-:W-:Y:S02]  /*1920*/  ISETP.GE.U32.AND P1, PT, R16, 0x4, PT ;  /* 0x000000041000780c */ /* 0x000fe40003f26070 */
[----:B------:R-:W-:-:S04]  /*1930*/  LOP3.LUT R14, R12, 0x3, RZ, 0xc0, !PT ;  /* 0x000000030c0e7812 */ /* 0x000fc800078ec0ff */
[----:B------:R-:W-:-:S07]  /*1940*/  ISETP.NE.AND P0, PT, R14, RZ, PT ;  /* 0x000000ff0e00720c */ /* 0x000fce0003f05270 */
[----:B------:R-:W-:Y:S06]  /*1950*/  @!P1 BRA `(.L_x_6) ;  /* 0x0000000400149947 */ /* 0x000fec0003800000 */
[----:B------:R-:W0:Y:S01]  /*1960*/  LDCU.64 UR6, c[0x0][0x380] ;  /* 0x00007000ff0677ac */ /* 0x000e220008000a00 */
[----:B------:R-:W-:-:S04]  /*1970*/  IADD3 R2, PT, PT, R15, R0, RZ ;  /* 0x000000000f027210 */ /* 0x000fc80007ffe0ff */
[----:B0-----:R-:W-:-:S04]  /*1980*/  IADD3 R20, P1, PT, R2, UR6, RZ ;  /* 0x0000000602147c10 */ /* 0x001fc8000ff3e0ff */
[----:B------:R-:W-:Y:S02]  /*1990*/  LEA.HI.X.SX32 R21, R2, UR7, 0x1, P1 ;  /* 0x0000000702157c11 */ /* 0x000fe400088f0eff */
[----:B------:R-:W0:Y:S03]  /*19a0*/  LDC.64 R2, c[0x0][0x3c8] ;  /* 0x0000f200ff027b82 */ /* 0x000e260000000a00 */
[----:B------:R-:W2:Y:S04]  /*19b0*/  LDG.E.S8 R4, desc[UR4][R20.64] ;  /* 0x0000000414047981 */ /* 0x000ea8000c1e1300 */
[----:B------:R-:W3:Y:S04]  /*19c0*/  LDG.E.S8 R17, desc[UR4][R20.64+0x1] ;  /* 0x0000010414117981 */ /* 0x000ee8000c1e1300 */
[----:B------:R-:W4:Y:S04]  /*19d0*/  LDG.E.S8 R7, desc[UR4][R20.64+0x2] ;  /* 0x0000020414077981 */ /* 0x000f28000c1e1300 */
[----:B------:R1:W4:Y:S01]  /*19e0*/  LDG.E.S8 R9, desc[UR4][R20.64+0x3] ;  /* 0x0000030414097981 */ /* 0x000322000c1e1300 */
[----:B------:R-:W-:-:S02]  /*19f0*/  IADD3 R15, PT, PT, R15, 0x4, RZ ;  /* 0x000000040f0f7810 */ /* 0x000fc40007ffe0ff */
[----:B0-----:R-:W-:-:S04]  /*1a00*/  IABS R6, R3 ;  /* 0x0000000300067213 */ /* 0x001fc80000000000 */
[----:B------:R-:W0:Y:S08]  /*1a10*/  I2F.RP R8, R6 ;  /* 0x0000000600087306 */ /* 0x000e300000209400 */
[----:B0-----:R-:W0:Y:S02]  /*1a20*/  MUFU.RCP R8, R8 ;  /* 0x0000000800087308 */ /* 0x001e240000001000 */
[----:B0-----:R-:W-:-:S06]  /*1a30*/  VIADD R16, R8, 0xffffffe ;  /* 0x0ffffffe08107836 */ /* 0x001fcc0000000000 */
[----:B------:R-:W0:Y:S02]  /*1a40*/  F2I.FTZ.U32.TRUNC.NTZ R5, R16 ;  /* 0x0000001000057305 */ /* 0x000e24000021f000 */
[----:B0-----:R-:W-:-:S04]  /*1a50*/  IMAD.MOV R23, RZ, RZ, -R5 ;  /* 0x000000ffff177224 */ /* 0x001fc800078e0a05 */
[----:B------:R-:W-:Y:S02]  /*1a60*/  IMAD R23, R23, R6, RZ ;  /* 0x0000000617177224 */ /* 0x000fe400078e02ff */
[----:B--2---:R-:W-:Y:S02]  /*1a70*/  IMAD R19, R19, R2, R4 ;  /* 0x0000000213137224 */ /* 0x004fe400078e0204 */
[----:B------:R-:W-:-:S03]  /*1a80*/  IMAD.MOV.U32 R4, RZ, RZ, RZ ;  /* 0x000000ffff047224 */ /* 0x000fc600078e00ff */
[----:B-1----:R-:W-:Y:S01]  /*1a90*/  IABS R21, R19 ;  /* 0x0000001300157213 */ /* 0x002fe20000000000 */
[----:B------:R-:W-:Y:S01]  /*1aa0*/  IMAD.HI.U32 R4, R5, R23, R4 ;  /* 0x0000001705047227 */ /* 0x000fe200078e0004 */
[----:B------:R-:W-:-:S05]  /*1ab0*/  ISETP.GE.AND P2, PT, R19, RZ, PT ;  /* 0x000000ff1300720c */ /* 0x000fca0003f46270 */
[----:B------:R-:W-:-:S05]  /*1ac0*/  IMAD.HI.U32 R5, R4, R21, RZ ;  /* 0x0000001504057227 */ /* 0x000fca00078e00ff */
[----:B------:R-:W-:-:S05]  /*1ad0*/  IADD3 R5, PT, PT, -R5, RZ, RZ ;  /* 0x000000ff05057210 */ /* 0x000fca0007ffe1ff */
[----:B------:R-:W-:-:S05]  /*1ae0*/  IMAD R5, R6, R5, R21 ;  /* 0x0000000506057224 */ /* 0x000fca00078e0215 */
[----:B------:R-:W-:-:S13]  /*1af0*/  ISETP.GT.U32.AND P1, PT, R6, R5, PT ;  /* 0x000000050600720c */ /* 0x000fda0003f24070 */
[----:B------:R-:W-:-:S05]  /*1b00*/  @!P1 IMAD.IADD R5, R5, 0x1, -R6 ;  /* 0x0000000105059824 */ /* 0x000fca00078e0a06 */
[----:B------:R-:W-:-:S13]  /*1b10*/  ISETP.GT.U32.AND P1, PT, R6, R5, PT ;  /* 0x000000050600720c */ /* 0x000fda0003f24070 */
[----:B------:R-:W-:Y:S01]  /*1b20*/  @!P1 IMAD.IADD R5, R5, 0x1, -R6 ;  /* 0x0000000105059824 */ /* 0x000fe200078e0a06 */
[----:B------:R-:W-:Y:S02]  /*1b30*/  ISETP.NE.AND P1, PT, R3, RZ, PT ;  /* 0x000000ff0300720c */ /* 0x000fe40003f25270 */
[----:B------:R-:W-:Y:S01]  /*1b40*/  LOP3.LUT R3, RZ, R3, RZ, 0x33, !PT ;  /* 0x00000003ff037212 */ /* 0x000fe200078e33ff */
[----:B------:R-:W-:-:S05]  /*1b50*/  @!P2 IMAD.MOV R5, RZ, RZ, -R5 ;  /* 0x000000ffff05a224 */ /* 0x000fca00078e0a05 */
[----:B------:R-:W-:-:S05]  /*1b60*/  SEL R5, R3, R5, !P1 ;  /* 0x0000000503057207 */ /* 0x000fca0004800000 */
[----:B---3--:R-:W-:-:S05]  /*1b70*/  IMAD R5, R5, R2, R17 ;  /* 0x0000000205057224 */ /* 0x008fca00078e0211 */
[----:B------:R-:W-:Y:S02]  /*1b80*/  IABS R17, R5 ;  /* 0x0000000500117213 */ /* 0x000fe40000000000 */
[----:B------:R-:W-:-:S03]  /*1b90*/  ISETP.GE.AND P3, PT, R5, RZ, PT ;  /* 0x000000ff0500720c */ /* 0x000fc60003f66270 */
[----:B------:R-:W-:-:S05]  /*1ba0*/  IMAD.HI.U32 R8, R4, R17, RZ ;  /* 0x0000001104087227 */ /* 0x000fca00078e00ff */
[----:B------:R-:W-:-:S05]  /*1bb0*/  IADD3 R8, PT, PT, -R8, RZ, RZ ;  /* 0x000000ff08087210 */ /* 0x000fca0007ffe1ff */
[----:B------:R-:W-:-:S05]  /*1bc0*/  IMAD R17, R6, R8, R17 ;  /* 0x0000000806117224 */ /* 0x000fca00078e0211 */
[----:B------:R-:W-:-:S13]  /*1bd0*/  ISETP.GT.U32.AND P2, PT, R6, R17, PT ;  /* 0x000000110600720c */ /* 0x000fda0003f44070 */
[----:B------:R-:W-:-:S05]  /*1be0*/  @!P2 IMAD.IADD R17, R17, 0x1, -R6 ;  /* 0x000000011111a824 */ /* 0x000fca00078e0a06 */
[----:B------:R-:W-:-:S13]  /*1bf0*/  ISETP.GT.U32.AND P2, PT, R6, R17, PT ;  /* 0x000000110600720c */ /* 0x000fda0003f44070 */
[----:B------:R-:W-:-:S04]  /*1c00*/  @!P2 IMAD.IADD R17, R17, 0x1, -R6 ;  /* 0x000000011111a824 */ /* 0x000fc800078e0a06 */
[----:B------:R-:W-:-:S05]  /*1c10*/  @!P3 IMAD.MOV R17, RZ, RZ, -R17 ;  /* 0x000000ffff11b224 */ /* 0x000fca00078e0a11 */
[----:B------:R-:W-:-:S05]  /*1c20*/  SEL R17, R3, R17, !P1 ;  /* 0x0000001103117207 */ /* 0x000fca0004800000 */
[----:B----4-:R-:W-:-:S05]  /*1c30*/  IMAD R7, R17, R2, R7 ;  /* 0x0000000211077224 */ /* 0x010fca00078e0207 */
        /* <DEDUP_REMOVED lines=11> */
[----:B------:R-:W-:-:S05]  /*1cf0*/  IMAD R5, R5, R2, R9 ;  /* 0x0000000205057224 */ /* 0x000fca00078e0209 */
        /* <DEDUP_REMOVED lines=10> */
[----:B------:R-:W-:-:S07]  /*1da0*/  SEL R19, R3, R7, !P1 ;  /* 0x0000000703137207 */ /* 0x000fce0004800000 */
.L_x_6:
[----:B------:R-:W-:Y:S05]  /*1db0*/  @!P0 BRA `(.L_x_2) ;  /* 0x0000000000f08947 */ /* 0x000fea0003800000 */
[----:B------:R-:W0:Y:S01]  /*1dc0*/  LDCU.64 UR6, c[0x0][0x380] ;  /* 0x00007000ff0677ac */ /* 0x000e220008000a00 */
[----:B------:R-:W-:Y:S01]  /*1dd0*/  IMAD.IADD R15, R15, 0x1, R0 ;  /* 0x000000010f0f7824 */ /* 0x000fe200078e0200 */
[----:B------:R-:W1:Y:S04]  /*1de0*/  LDC.64 R4, c[0x0][0x3c8] ;  /* 0x0000f200ff047b82 */ /* 0x000e680000000a00 */
[----:B0-----:R-:W-:-:S04]  /*1df0*/  IADD3 R2, P0, PT, R15, UR6, RZ ;  /* 0x000000060f027c10 */ /* 0x001fc8000ff1e0ff */
[----:B------:R-:W-:-:S05]  /*1e00*/  LEA.HI.X.SX32 R3, R15, UR7, 0x1, P0 ;  /* 0x000000070f037c11 */ /* 0x000fca00080f0eff */
[----:B------:R-:W2:Y:S01]  /*1e10*/  LDG.E.S8 R7, desc[UR4][R2.64] ;  /* 0x0000000402077981 */ /* 0x000ea2000c1e1300 */
[----:B-1----:R-:W-:Y:S01]  /*1e20*/  IABS R6, R5 ;  /* 0x0000000500067213 */ /* 0x002fe20000000000 */
[----:B------:R-:W-:Y:S01]  /*1e30*/  HFMA2 R8, -RZ, RZ, 0, 0 ;  /* 0x00000000ff087431 */ /* 0x000fe200000001ff */
[----:B------:R-:W-:Y:S02]  /*1e40*/  ISETP.NE.AND P2, PT, R14, 0x1, PT ;  /* 0x000000010e00780c */ /* 0x000fe40003f45270 */
[----:B------:R-:W0:Y:S08]  /*1e50*/  I2F.RP R15, R6 ;  /* 0x00000006000f7306 */ /* 0x000e300000209400 */
[----:B0-----:R-:W0:Y:S02]  /*1e60*/  MUFU.RCP R15, R15 ;  /* 0x0000000f000f7308 */ /* 0x001e240000001000 */
[----:B0-----:R-:W-:-:S06]  /*1e70*/  VIADD R16, R15, 0xffffffe ;  /* 0x0ffffffe0f107836 */ /* 0x001fcc0000000000 */
[----:B------:R-:W0:Y:S02]  /*1e80*/  F2I.FTZ.U32.TRUNC.NTZ R9, R16 ;  /* 0x0000001000097305 */ /* 0x000e24000021f000 */
[----:B0-----:R-:W-:Y:S02]  /*1e90*/  IMAD.MOV R17, RZ, RZ, -R9 ;  /* 0x000000ffff117224 */ /* 0x001fe400078e0a09 */
[----:B--2---:R-:W-:Y:S02]  /*1ea0*/  IMAD R19, R19, R4, R7 ;  /* 0x0000000413137224 */ /* 0x004fe400078e0207 */
[----:B------:R-:W-:-:S03]  /*1eb0*/  IMAD R7, R17, R6, RZ ;  /* 0x0000000611077224 */ /* 0x000fc600078e02ff */
[----:B------:R-:W-:Y:S01]  /*1ec0*/  IABS R17, R19 ;  /* 0x0000001300117213 */ /* 0x000fe20000000000 */
[----:B------:R-:W-:Y:S01]  /*1ed0*/  IMAD.HI.U32 R7, R9, R7, R8 ;  /* 0x0000000709077227 */ /* 0x000fe200078e0008 */
[----:B------:R-:W-:-:S03]  /*1ee0*/  ISETP.GE.AND P1, PT, R19, RZ, PT ;  /* 0x000000ff1300720c */ /* 0x000fc60003f26270 */
[----:B------:R-:W-:-:S04]  /*1ef0*/  IMAD.MOV.U32 R9, RZ, RZ, R17 ;  /* 0x000000ffff097224 */ /* 0x000fc800078e0011 */
[----:B------:R-:W-:-:S04]  /*1f00*/  IMAD.HI.U32 R8, R7, R9, RZ ;  /* 0x0000000907087227 */ /* 0x000fc800078e00ff */
[----:B------:R-:W-:-:S04]  /*1f10*/  IMAD.MOV R8, RZ, RZ, -R8 ;  /* 0x000000ffff087224 */ /* 0x000fc800078e0a08 */
[----:B------:R-:W-:-:S05]  /*1f20*/  IMAD R9, R6, R8, R9 ;  /* 0x0000000806097224 */ /* 0x000fca00078e0209 */
[----:B------:R-:W-:-:S13]  /*1f30*/  ISETP.GT.U32.AND P0, PT, R6, R9, PT ;  /* 0x000000090600720c */ /* 0x000fda0003f04070 */
[----:B------:R-:W-:-:S05]  /*1f40*/  @!P0 IMAD.IADD R9, R9, 0x1, -R6 ;  /* 0x0000000109098824 */ /* 0x000fca00078e0a06 */
[----:B------:R-:W-:-:S13]  /*1f50*/  ISETP.GT.U32.AND P0, PT, R6, R9, PT ;  /* 0x000000090600720c */ /* 0x000fda0003f04070 */
[----:B------:R-:W-:Y:S02]  /*1f60*/  @!P0 IADD3 R9, PT, PT, R9, -R6, RZ ;  /* 0x8000000609098210 */ /* 0x000fe40007ffe0ff */
[----:B------:R-:W-:Y:S02]  /*1f70*/  ISETP.NE.AND P0, PT, R5, RZ, PT ;  /* 0x000000ff0500720c */ /* 0x000fe40003f05270 */
[----:B------:R-:W-:Y:S01]  /*1f80*/  LOP3.LUT R5, RZ, R5, RZ, 0x33, !PT ;  /* 0x00000005ff057212 */ /* 0x000fe200078e33ff */
[----:B------:R-:W-:-:S05]  /*1f90*/  @!P1 IMAD.MOV R9, RZ, RZ, -R9 ;  /* 0x000000ffff099224 */ /* 0x000fca00078e0a09 */
[----:B------:R-:W-:Y:S01]  /*1fa0*/  SEL R19, R5, R9, !P0 ;  /* 0x0000000905137207 */ /* 0x000fe20004000000 */
[----:B------:R-:W-:Y:S06]  /*1fb0*/  @!P2 BRA `(.L_x_2) ;  /* 0x000000000070a947 */ /* 0x000fec0003800000 */
[----:B------:R-:W2:Y:S02]  /*1fc0*/  LDG.E.S8 R8, desc[UR4][R2.64+0x1] ;  /* 0x0000010402087981 */ /* 0x000ea4000c1e1300 */
[----:B--2---:R-:W-:-:S05]  /*1fd0*/  IMAD R8, R19, R4, R8 ;  /* 0x0000000413087224 */ /* 0x004fca00078e0208 */
[----:B------:R-:W-:Y:S02]  /*1fe0*/  IABS R15, R8 ;  /* 0x00000008000f7213 */ /* 0x000fe40000000000 */
[----:B------:R-:W-:-:S03]  /*1ff0*/  ISETP.GE.AND P2, PT, R8, RZ, PT ;  /* 0x000000ff0800720c */ /* 0x000fc60003f46270 */
[----:B------:R-:W-:-:S04]  /*2000*/  IMAD.HI.U32 R9, R7, R15, RZ ;  /* 0x0000000f07097227 */ /* 0x000fc800078e00ff */
[----:B------:R-:W-:-:S04]  /*2010*/  IMAD.MOV R9, RZ, RZ, -R9 ;  /* 0x000000ffff097224 */ /* 0x000fc800078e0a09 */
[----:B------:R-:W-:-:S05]  /*2020*/  IMAD R9, R6, R9, R15 ;  /* 0x0000000906097224 */ /* 0x000fca00078e020f */
[----:B------:R-:W-:-:S13]  /*2030*/  ISETP.GT.U32.AND P1, PT, R6, R9, PT ;  /* 0x000000090600720c */ /* 0x000fda0003f24070 */
[----:B------:R-:W-:-:S05]  /*2040*/  @!P1 IMAD.IADD R9, R9, 0x1, -R6 ;  /* 0x0000000109099824 */ /* 0x000fca00078e0a06 */
[----:B------:R-:W-:-:S13]  /*2050*/  ISETP.GT.U32.AND P1, PT, R6, R9, PT ;  /* 0x000000090600720c */ /* 0x000fda0003f24070 */
[----:B------:R-:W-:Y:S02]  /*2060*/  @!P1 IADD3 R9, PT, PT, R9, -R6, RZ ;  /* 0x8000000609099210 */ /* 0x000fe40007ffe0ff */
[----:B------:R-:W-:-:S03]  /*2070*/  ISETP.NE.AND P1, PT, R14, 0x2, PT ;  /* 0x000000020e00780c */ /* 0x000fc60003f25270 */
[----:B------:R-:W-:-:S05]  /*2080*/  @!P2 IMAD.MOV R9, RZ, RZ, -R9 ;  /* 0x000000ffff09a224 */ /* 0x000fca00078e0a09 */
[----:B------:R-:W-:-:S05]  /*2090*/  SEL R19, R5, R9, !P0 ;  /* 0x0000000905137207 */ /* 0x000fca0004000000 */
[----:B------:R-:W-:Y:S05]  /*20a0*/  @!P1 BRA `(.L_x_2) ;  /* 0x0000000000349947 */ /* 0x000fea0003800000 */
        /* <DEDUP_REMOVED lines=10> */
[----:B------:R-:W-:-:S05]  /*2150*/  @!P1 IADD3 R7, PT, PT, R7, -R6, RZ ;  /* 0x8000000607079210 */ /* 0x000fca0007ffe0ff */
[----:B------:R-:W-:-:S05]  /*2160*/  @!P2 IMAD.MOV R7, RZ, RZ, -R7 ;  /* 0x000000ffff07a224 */ /* 0x000fca00078e0a07 */
[----:B------:R-:W-:-:S07]  /*2170*/  SEL R19, R5, R7, !P0 ;  /* 0x0000000705137207 */ /* 0x000fce0004000000 */
.L_x_2:
[----:B-----5:R-:W-:-:S13]  /*2180*/  ISETP.NE.AND P0, PT, R19, R13, PT ;  /* 0x0000000d1300720c */ /* 0x020fda0003f05270 */
[----:B------:R-:W-:Y:S05]  /*2190*/  @P0 BRA `(.L_x_1) ;  /* 0x0000000000a00947 */ /* 0x000fea0003800000 */
[----:B------:R-:W-:-:S13]  /*21a0*/  ISETP.GE.AND P0, PT, R12, 0x1, PT ;  /* 0x000000010c00780c */ /* 0x000fda0003f06270 */
[----:B------:R-:W-:Y:S05]  /*21b0*/  @!P0 BRA `(.L_x_7) ;  /* 0x00000000003c8947 */ /* 0x000fea0003800000 */
[----:B------:R-:W-:-:S07]  /*21c0*/  IMAD.MOV.U32 R7, RZ, RZ, RZ ;  /* 0x000000ffff077224 */ /* 0x000fce00078e00ff */
.L_x_8:
[----:B------:R-:W0:Y:S01]  /*21d0*/  LDCU.128 UR8, c[0x0][0x380] ;  /* 0x00007000ff0877ac */ /* 0x000e220008000c00 */
[----:B------:R-:W-:Y:S01]  /*21e0*/  LEA R4, R10, R7, 0x9 ;  /* 0x000000070a047211 */ /* 0x000fe200078e48ff */
[----:B------:R-:W-:-:S03]  /*21f0*/  IMAD.IADD R3, R7, 0x1, R0 ;  /* 0x0000000107037824 */ /* 0x000fc600078e0200 */
[----:B0-----:R-:W-:Y:S02]  /*2200*/  IADD3 R4, P1, PT, R4, UR10, RZ ;  /* 0x0000000a04047c10 */ /* 0x001fe4000ff3e0ff */
[----:B------:R-:W-:-:S03]  /*2210*/  IADD3 R2, P0, PT, R3, UR8, RZ ;  /* 0x0000000803027c10 */ /* 0x000fc6000ff1e0ff */
[----:B------:R-:W-:Y:S01]  /*2220*/  IMAD.X R5, RZ, RZ, UR11, P1 ;  /* 0x0000000bff057e24 */ /* 0x000fe200088e06ff */
[----:B------:R-:W-:-:S05]  /*2230*/  LEA.HI.X.SX32 R3, R3, UR9, 0x1, P0 ;  /* 0x0000000903037c11 */ /* 0x000fca00080f0eff */
[----:B------:R-:W2:Y:S04]  /*2240*/  LDG.E.U8 R2, desc[UR4][R2.64] ;  /* 0x0000000402027981 */ /* 0x000ea8000c1e1100 */
[----:B------:R-:W2:Y:S02]  /*2250*/  LDG.E.U8 R5, desc[UR4][R4.64] ;  /* 0x0000000404057981 */ /* 0x000ea4000c1e1100 */
[----:B--2---:R-:W-:-:S13]  /*2260*/  ISETP.NE.AND P0, PT, R2, R5, PT ;  /* 0x000000050200720c */ /* 0x004fda0003f05270 */
[----:B------:R-:W-:Y:S05]  /*2270*/  @P0 BRA `(.L_x_1) ;  /* 0x0000000000680947 */ /* 0x000fea0003800000 */
[----:B------:R-:W-:-:S05]  /*2280*/  VIADD R7, R7, 0x1 ;  /* 0x0000000107077836 */ /* 0x000fca0000000000 */
[----:B------:R-:W-:-:S13]  /*2290*/  ISETP.NE.AND P0, PT, R7, R12, PT ;  /* 0x0000000c0700720c */ /* 0x000fda0003f05270 */
[----:B------:R-:W-:Y:S05]  /*22a0*/  @P0 BRA `(.L_x_8) ;  /* 0xfffffffc00c80947 */ /* 0x000fea000383ffff */
.L_x_7:
[----:B------:R-:W0:Y:S01]  /*22b0*/  S2R R7, SR_LANEID ;  /* 0x0000000000077919 */ /* 0x000e220000000000 */
[----:B------:R-:W-:Y:S01]  /*22c0*/  VOTEU.ANY UR6, UPT, PT ;  /* 0x0000000000067886 */ /* 0x000fe200038e0100 */
[----:B------:R-:W1:Y:S01]  /*22d0*/  LDC.64 R2, c[0x0][0x3b8] ;  /* 0x0000ee00ff027b82 */ /* 0x000e620000000a00 */
[----:B------:R-:W0:Y:S01]  /*22e0*/  FLO.U32 R12, UR6 ;  /* 0x00000006000c7d00 */ /* 0x000e2200080e0000 */
[----:B------:R-:W-:-:S06]  /*22f0*/  IMAD.MOV.U32 R17, RZ, RZ, 0x1 ;  /* 0x00000001ff117424 */ /* 0x000fcc00078e00ff */
[----:B------:R-:W2:Y:S01]  /*2300*/  LDC.64 R4, c[0x0][0x3b0] ;  /* 0x0000ec00ff047b82 */ /* 0x000ea20000000a00 */
[----:B------:R-:W2:Y:S01]  /*2310*/  POPC R15, UR6 ;  /* 0x00000006000f7d09 */ /* 0x000ea20008000000 */
[----:B------:R-:W3:Y:S06]  /*2320*/  S2R R6, SR_LTMASK ;  /* 0x0000000000067919 */ /* 0x000eec0000003900 */
[----:B------:R-:W4:Y:S01]  /*2330*/  LDC.64 R8, c[0x0][0x3a8] ;  /* 0x0000ea00ff087b82 */ /* 0x000f220000000a00 */
[----:B-1----:R-:W-:-:S05]  /*2340*/  IMAD.WIDE.U32 R2, R10, 0x4, R2 ;  /* 0x000000040a027825 */ /* 0x002fca00078e0002 */
[----:B------:R-:W-:Y:S01]  /*2350*/  REDG.E.ADD.STRONG.GPU desc[UR4][R2.64], R17 ;  /* 0x000000110200798e */ /* 0x000fe2000c12e104 */
[----:B0-----:R-:W-:-:S13]  /*2360*/  ISETP.EQ.U32.AND P0, PT, R12, R7, PT ;  /* 0x000000070c00720c */ /* 0x001fda0003f02070 */
[----:B--2---:R-:W2:Y:S01]  /*2370*/  @P0 ATOMG.E.ADD.STRONG.GPU PT, R5, desc[UR4][R4.64], R15 ;  /* 0x8000000f040509a8 */ /* 0x004ea200081ef104 */
[----:B---3--:R-:W-:Y:S02]  /*2380*/  LOP3.LUT R14, R6, UR6, RZ, 0xc0, !PT ;  /* 0x00000006060e7c12 */ /* 0x008fe4000f8ec0ff */
[----:B------:R-:W0:Y:S04]  /*2390*/  LDC.64 R6, c[0x0][0x3a0] ;  /* 0x0000e800ff067b82 */ /* 0x000e280000000a00 */
[----:B------:R-:W1:Y:S01]  /*23a0*/  POPC R14, R14 ;  /* 0x0000000e000e7309 */ /* 0x000e620000000000 */
[----:B--2---:R-:W1:Y:S02]  /*23b0*/  SHFL.IDX PT, R13, R5, R12, 0x1f ;  /* 0x00001f0c050d7589 */ /* 0x004e6400000e0000 */
[----:B-1----:R-:W-:-:S04]  /*23c0*/  IADD3 R13, PT, PT, R13, R14, RZ ;  /* 0x0000000e0d0d7210 */ /* 0x002fc80007ffe0ff */
[----:B------:R-:W-:-:S13]  /*23d0*/  ISETP.GT.AND P0, PT, R13, 0x13, PT ;  /* 0x000000130d00780c */ /* 0x000fda0003f04270 */
[----:B0-----:R-:W-:-:S04]  /*23e0*/  @!P0 IMAD.WIDE R6, R13, 0x4, R6 ;  /* 0x000000040d068825 */ /* 0x001fc800078e0206 */
[----:B----4-:R-:W-:Y:S01]  /*23f0*/  @!P0 IMAD.WIDE R2, R13, 0x4, R8 ;  /* 0x000000040d028825 */ /* 0x010fe200078e0208 */
[----:B------:R0:W-:Y:S04]  /*2400*/  @!P0 STG.E desc[UR4][R6.64], R0 ;  /* 0x0000000006008986 */ /* 0x0001e8000c101904 */
[----:B------:R0:W-:Y:S02]  /*2410*/  @!P0 STG.E desc[UR4][R2.64], R10 ;  /* 0x0000000a02008986 */ /* 0x0001e4000c101904 */
.L_x_1:
[----:B------:R-:W-:Y:S05]  /*2420*/  BSYNC.RECONVERGENT B0 ;  /* 0x0000000000007941 */ /* 0x000fea0003800200 */
.L_x_0:
[----:B------:R-:W1:Y:S01]  /*2430*/  LDCU UR6, c[0x0][0x3c4] ;  /* 0x00007880ff0677ac */ /* 0x000e620008000800 */
[----:B0-----:R-:W-:-:S05]  /*2440*/  VIADD R10, R10, 0x1 ;  /* 0x000000010a0a7836 */ /* 0x001fca0000000000 */
[----:B-1----:R-:W-:-:S13]  /*2450*/  ISETP.NE.AND P0, PT, R10, UR6, PT ;  /* 0x000000060a007c0c */ /* 0x002fda000bf05270 */
[----:B------:R-:W-:Y:S05]  /*2460*/  @P0 BRA `(.L_x_9) ;  /* 0xffffffdc00180947 */ /* 0x000fea000383ffff */
[----:B------:R-:W0:Y:S01]  /*2470*/  LDCU UR6, c[0x0][0x3c0] ;  /* 0x00007800ff0677ac */ /* 0x000e220008000800 */
[----:B------:R-:W-:-:S05]  /*2480*/  IMAD.IADD R0, R11, 0x1, R0 ;  /* 0x000000010b007824 */ /* 0x000fca00078e0200 */
[----:B0-----:R-:W-:-:S13]  /*2490*/  ISETP.GE.AND P0, PT, R0, UR6, PT ;  /* 0x0000000600007c0c */ /* 0x001fda000bf06270 */
[----:B------:R-:W-:Y:S05]  /*24a0*/  @!P0 BRA `(.L_x_10) ;  /* 0xffffffdc00048947 */ /* 0x000fea000383ffff */
[----:B------:R-:W-:Y:S05]  /*24b0*/  EXIT ;  /* 0x000000000000794d */ /* 0x000fea0003800000 */
.L_x_11:
[----:B------:R-:W-:-:S00]  /*24c0*/  BRA `(.L_x_11) ;  /* 0xfffffffc00fc7947 */ /* 0x000fc0000383ffff */
[----:B------:R-:W-:-:S00]  /*24d0*/  NOP ;  /* 0x0000000000007918 */ /* 0x000fc00000000000 */
        /* <DEDUP_REMOVED lines=10> */
.L_x_12:


//--------------------- .nv.shared.reserved.0     --------------------------
	.section	.nv.shared.reserved.0,"aw",@nobits
	.weak		__nv_reservedSMEM_offset_0_alias
	.size		__nv_reservedSMEM_offset_0_alias, 0, 64
	.other		__nv_reservedSMEM_offset_0_alias,@"STO_CUDA_RESERVED_SHARED STV_DEFAULT"
__nv_reservedSMEM_offset_0_alias:
	.zero		0
	.zero		64


//--------------------- .nv.constant0._Z21rk_kernel_with_stridePcS_PiS0_S0_S0_S0_S0_iiii --------------------------
	.section	.nv.constant0._Z21rk_kernel_with_stridePcS_PiS0_S0_S0_S0_S0_iiii,"a",@progbits
	.sectionflags	@""
	.align	4
.nv.constant0._Z21rk_kernel_with_stridePcS_PiS0_S0_S0_S0_S0_iiii:
	.zero		976


//--------------------- SYMBOLS --------------------------

	.type		.nv.reservedSmem.offset0,@object
	.size		.nv.reservedSmem.offset0,0x4
